	.target	sm_100a

	.elftype	@"ET_EXEC"


//--------------------- .note.nv.tkinfo           --------------------------
	.section	.note.nv.tkinfo,"",@"SHT_NOTE"
	.sectionflags	@"SHF_NOTE_NV_TKINFO"
	.tkinfo
        /*0018*/ 	.word	0x00000002
        /*0030*/ 	.string	""
        /*0030*/ 	.string	"ptxas"
        /*0030*/ 	.string	"Cuda compilation tools, release 13.0, V13.0.88"
        /*0030*/ 	.string	"Build cuda_13.0.r13.0/compiler.36424714_0"
        /*0030*/ 	.string	"-arch sm_100a -m 64 "



//--------------------- .note.nv.cuinfo           --------------------------
	.section	.note.nv.cuinfo,"",@"SHT_NOTE"
	.sectionflags	@"SHF_NOTE_NV_CUINFO"
        /*0018*/ 	.short	0x0002
        /*001a*/ 	.short	0x0064
        /*001c*/ 	.short	0x0082
	.zero		2


//--------------------- .nv.info                  --------------------------
	.section	.nv.info,"",@"SHT_CUDA_INFO"
	.align	4


	//----- nvinfo : EIATTR_REGCOUNT
	.align		4
        /*0000*/ 	.byte	0x04, 0x2f
        /*0002*/ 	.short	(.L_19 - .L_18)
	.align		4
.L_18:
        /*0004*/ 	.word	index@(_ZN7cutlass13device_kernelINS_4gemm6kernel13GemmUniversalIN4cute5tupleIJiiiiEEENS1_10collective13CollectiveMmaINS1_35MainloopSm100TmaUmmaWarpSpecializedILi8ELi2ELi4ENS5_IJNS4_1CILi2EEESB_NSA_ILi1EEEEEEEENS5_IJNSA_ILi256EEENSA_ILi128EEESG_EEENS_12float_e5m2_tENS5_IJlSC_lEEESI_SJ_NS4_8TiledMMAINS4_8MMA_AtomIJNS4_10MMA_TraitsINS4_25SM100_MMA_F8F6F4_2x1SM_SSEJSI_SI_fSF_SG_NS4_17integral_constantINS4_4UMMA5MajorELSQ_0EEESR_NSO_INSP_7ScaleInELSS_0EEEST_EEEEEENS4_6LayoutINS5_IJSC_SC_SC_EEENS5_IJNSA_ILi0EEESY_SY_EEEEENS5_IJNS4_10UnderscoreES11_S11_EEEEENS4_28SM100_TMA_2SM_LOAD_MULTICASTENS4_14ComposedLayoutINS4_7SwizzleILi3ELi4ELi3EEENS4_18smem_ptr_flag_bitsILi8EEENSW_INS5_IJNSA_ILi8EEESG_EEENS5_IJSG_SC_EEEEEEEvNS4_8identityENS4_18SM100_TMA_2SM_LOADES1E_vS1F_EENS_8epilogue10collective18CollectiveEpilogueINS1I_23Sm100TmaWarpSpecializedILi2ELi2ELi64ELb0ELb0EEEJNS5_IJSG_SG_SG_EEENS5_IJNSW_ISG_SC_EENSW_INSA_ILi64EEESC_EEEEESI_SJ_SI_SJ_NS1I_6fusion15FusionCallbacksIS1M_NS1S_17LinearCombinationISI_fSI_fLNS_15FloatRoundStyleE2EEES1N_S1R_JEEENS4_5SM1004TMEM4LOAD26SM100_TMEM_LOAD_32dp32b64xENS4_13SM90_TMA_LOADENS15_INS16_ILi2ELi4ELi3EEES19_NSW_INS5_IJS1A_S1P_EEENS5_IJS1P_SC_EEEEEEENS4_39AutoVectorizingCopyWithAssumedAlignmentILi128EEENS4_14SM90_TMA_STOREES27_S29_S29_EEEvvEEEEvNT_6ParamsE)
        /*0008*/ 	.word	0x000000cd


	//----- nvinfo : EIATTR_FRAME_SIZE
	.align		4
.L_19:
        /*000c*/ 	.byte	0x04, 0x11
        /*000e*/ 	.short	(.L_21 - .L_20)
	.align		4
.L_20:
        /*0010*/ 	.word	index@($__internal_2_$__cuda_sm10x_tcgen05_guardrail_trap_unallocated_columns_being_dealloced)
        /*0014*/ 	.word	0x00000000


	//----- nvinfo : EIATTR_FRAME_SIZE
	.align		4
.L_21:
        /*0018*/ 	.byte	0x04, 0x11
        /*001a*/ 	.short	(.L_23 - .L_22)
	.align		4
.L_22:
        /*001c*/ 	.word	index@($__internal_1_$__cuda_sm10x_tcgen05_guardrail_trap_phase_invalid_during_alloc)
        /*0020*/ 	.word	0x00000000


	//----- nvinfo : EIATTR_FRAME_SIZE
	.align		4
.L_23:
        /*0024*/ 	.byte	0x04, 0x11
        /*0026*/ 	.short	(.L_25 - .L_24)
	.align		4
.L_24:
        /*0028*/ 	.word	index@($__internal_0_$__cuda_sm10x_tcgen05_guardrail_trap_col_being_dealloced_not_returned_by_alloc)
        /*002c*/ 	.word	0x00000000


	//----- nvinfo : EIATTR_FRAME_SIZE
	.align		4
.L_25:
        /*0030*/ 	.byte	0x04, 0x11
        /*0032*/ 	.short	(.L_27 - .L_26)
	.align		4
.L_26:
        /*0034*/ 	.word	index@(_ZN7cutlass13device_kernelINS_4gemm6kernel13GemmUniversalIN4cute5tupleIJiiiiEEENS1_10collective13CollectiveMmaINS1_35MainloopSm100TmaUmmaWarpSpecializedILi8ELi2ELi4ENS5_IJNS4_1CILi2EEESB_NSA_ILi1EEEEEEEENS5_IJNSA_ILi256EEENSA_ILi128EEESG_EEENS_12float_e5m2_tENS5_IJlSC_lEEESI_SJ_NS4_8TiledMMAINS4_8MMA_AtomIJNS4_10MMA_TraitsINS4_25SM100_MMA_F8F6F4_2x1SM_SSEJSI_SI_fSF_SG_NS4_17integral_constantINS4_4UMMA5MajorELSQ_0EEESR_NSO_INSP_7ScaleInELSS_0EEEST_EEEEEENS4_6LayoutINS5_IJSC_SC_SC_EEENS5_IJNSA_ILi0EEESY_SY_EEEEENS5_IJNS4_10UnderscoreES11_S11_EEEEENS4_28SM100_TMA_2SM_LOAD_MULTICASTENS4_14ComposedLayoutINS4_7SwizzleILi3ELi4ELi3EEENS4_18smem_ptr_flag_bitsILi8EEENSW_INS5_IJNSA_ILi8EEESG_EEENS5_IJSG_SC_EEEEEEEvNS4_8identityENS4_18SM100_TMA_2SM_LOADES1E_vS1F_EENS_8epilogue10collective18CollectiveEpilogueINS1I_23Sm100TmaWarpSpecializedILi2ELi2ELi64ELb0ELb0EEEJNS5_IJSG_SG_SG_EEENS5_IJNSW_ISG_SC_EENSW_INSA_ILi64EEESC_EEEEESI_SJ_SI_SJ_NS1I_6fusion15FusionCallbacksIS1M_NS1S_17LinearCombinationISI_fSI_fLNS_15FloatRoundStyleE2EEES1N_S1R_JEEENS4_5SM1004TMEM4LOAD26SM100_TMEM_LOAD_32dp32b64xENS4_13SM90_TMA_LOADENS15_INS16_ILi2ELi4ELi3EEES19_NSW_INS5_IJS1A_S1P_EEENS5_IJS1P_SC_EEEEEEENS4_39AutoVectorizingCopyWithAssumedAlignmentILi128EEENS4_14SM90_TMA_STOREES27_S29_S29_EEEvvEEEEvNT_6ParamsE)
        /*0038*/ 	.word	0x00000000


	//----- nvinfo : EIATTR_MIN_STACK_SIZE
	.align		4
.L_27:
        /*003c*/ 	.byte	0x04, 0x12
        /*003e*/ 	.short	(.L_29 - .L_28)
	.align		4
.L_28:
        /*0040*/ 	.word	index@(_ZN7cutlass13device_kernelINS_4gemm6kernel13GemmUniversalIN4cute5tupleIJiiiiEEENS1_10collective13CollectiveMmaINS1_35MainloopSm100TmaUmmaWarpSpecializedILi8ELi2ELi4ENS5_IJNS4_1CILi2EEESB_NSA_ILi1EEEEEEEENS5_IJNSA_ILi256EEENSA_ILi128EEESG_EEENS_12float_e5m2_tENS5_IJlSC_lEEESI_SJ_NS4_8TiledMMAINS4_8MMA_AtomIJNS4_10MMA_TraitsINS4_25SM100_MMA_F8F6F4_2x1SM_SSEJSI_SI_fSF_SG_NS4_17integral_constantINS4_4UMMA5MajorELSQ_0EEESR_NSO_INSP_7ScaleInELSS_0EEEST_EEEEEENS4_6LayoutINS5_IJSC_SC_SC_EEENS5_IJNSA_ILi0EEESY_SY_EEEEENS5_IJNS4_10UnderscoreES11_S11_EEEEENS4_28SM100_TMA_2SM_LOAD_MULTICASTENS4_14ComposedLayoutINS4_7SwizzleILi3ELi4ELi3EEENS4_18smem_ptr_flag_bitsILi8EEENSW_INS5_IJNSA_ILi8EEESG_EEENS5_IJSG_SC_EEEEEEEvNS4_8identityENS4_18SM100_TMA_2SM_LOADES1E_vS1F_EENS_8epilogue10collective18CollectiveEpilogueINS1I_23Sm100TmaWarpSpecializedILi2ELi2ELi64ELb0ELb0EEEJNS5_IJSG_SG_SG_EEENS5_IJNSW_ISG_SC_EENSW_INSA_ILi64EEESC_EEEEESI_SJ_SI_SJ_NS1I_6fusion15FusionCallbacksIS1M_NS1S_17LinearCombinationISI_fSI_fLNS_15FloatRoundStyleE2EEES1N_S1R_JEEENS4_5SM1004TMEM4LOAD26SM100_TMEM_LOAD_32dp32b64xENS4_13SM90_TMA_LOADENS15_INS16_ILi2ELi4ELi3EEES19_NSW_INS5_IJS1A_S1P_EEENS5_IJS1P_SC_EEEEEEENS4_39AutoVectorizingCopyWithAssumedAlignmentILi128EEENS4_14SM90_TMA_STOREES27_S29_S29_EEEvvEEEEvNT_6ParamsE)
        /*0044*/ 	.word	0x00000000
.L_29:


//--------------------- .nv.compat                --------------------------
	.section	.nv.compat,"",@"SHT_CUDA_COMPAT_INFO"
	.align	4
        /*0000*/ 	.byte	0x02, 0x09, 0x01, 0x00, 0x02, 0x02, 0x02, 0x00, 0x02, 0x05, 0x05, 0x00, 0x03, 0x07, 0x01, 0x01
        /*0010*/ 	.byte	0x02, 0x03, 0x01, 0x00, 0x02, 0x06, 0x01, 0x00, 0x04, 0x0b, 0x08, 0x00, 0x09, 0x00, 0x00, 0x00
        /*0020*/ 	.byte	0x00, 0x00, 0x00, 0x00


//--------------------- .nv.info._ZN7cutlass13device_kernelINS_4gemm6kernel13GemmUniversalIN4cute5tupleIJiiiiEEENS1_10collective13CollectiveMmaINS1_35MainloopSm100TmaUmmaWarpSpecializedILi8ELi2ELi4ENS5_IJNS4_1CILi2EEESB_NSA_ILi1EEEEEEEENS5_IJNSA_ILi256EEENSA_ILi128EEESG_EEENS_12float_e5m2_tENS5_IJlSC_lEEESI_SJ_NS4_8TiledMMAINS4_8MMA_AtomIJNS4_10MMA_TraitsINS4_25SM100_MMA_F8F6F4_2x1SM_SSEJSI_SI_fSF_SG_NS4_17integral_constantINS4_4UMMA5MajorELSQ_0EEESR_NSO_INSP_7ScaleInELSS_0EEEST_EEEEEENS4_6LayoutINS5_IJSC_SC_SC_EEENS5_IJNSA_ILi0EEESY_SY_EEEEENS5_IJNS4_10UnderscoreES11_S11_EEEEENS4_28SM100_TMA_2SM_LOAD_MULTICASTENS4_14ComposedLayoutINS4_7SwizzleILi3ELi4ELi3EEENS4_18smem_ptr_flag_bitsILi8EEENSW_INS5_IJNSA_ILi8EEESG_EEENS5_IJSG_SC_EEEEEEEvNS4_8identityENS4_18SM100_TMA_2SM_LOADES1E_vS1F_EENS_8epilogue10collective18CollectiveEpilogueINS1I_23Sm100TmaWarpSpecializedILi2ELi2ELi64ELb0ELb0EEEJNS5_IJSG_SG_SG_EEENS5_IJNSW_ISG_SC_EENSW_INSA_ILi64EEESC_EEEEESI_SJ_SI_SJ_NS1I_6fusion15FusionCallbacksIS1M_NS1S_17LinearCombinationISI_fSI_fLNS_15FloatRoundStyleE2EEES1N_S1R_JEEENS4_5SM1004TMEM4LOAD26SM100_TMEM_LOAD_32dp32b64xENS4_13SM90_TMA_LOADENS15_INS16_ILi2ELi4ELi3EEES19_NSW_INS5_IJS1A_S1P_EEENS5_IJS1P_SC_EEEEEEENS4_39AutoVectorizingCopyWithAssumedAlignmentILi128EEENS4_14SM90_TMA_STOREES27_S29_S29_EEEvvEEEEvNT_6ParamsE --------------------------
	.section	.nv.info._ZN7cutlass13device_kernelINS_4gemm6kernel13GemmUniversalIN4cute5tupleIJiiiiEEENS1_10collective13CollectiveMmaINS1_35MainloopSm100TmaUmmaWarpSpecializedILi8ELi2ELi4ENS5_IJNS4_1CILi2EEESB_NSA_ILi1EEEEEEEENS5_IJNSA_ILi256EEENSA_ILi128EEESG_EEENS_12float_e5m2_tENS5_IJlSC_lEEESI_SJ_NS4_8TiledMMAINS4_8MMA_AtomIJNS4_10MMA_TraitsINS4_25SM100_MMA_F8F6F4_2x1SM_SSEJSI_SI_fSF_SG_NS4_17integral_constantINS4_4UMMA5MajorELSQ_0EEESR_NSO_INSP_7ScaleInELSS_0EEEST_EEEEEENS4_6LayoutINS5_IJSC_SC_SC_EEENS5_IJNSA_ILi0EEESY_SY_EEEEENS5_IJNS4_10UnderscoreES11_S11_EEEEENS4_28SM100_TMA_2SM_LOAD_MULTICASTENS4_14ComposedLayoutINS4_7SwizzleILi3ELi4ELi3EEENS4_18smem_ptr_flag_bitsILi8EEENSW_INS5_IJNSA_ILi8EEESG_EEENS5_IJSG_SC_EEEEEEEvNS4_8identityENS4_18SM100_TMA_2SM_LOADES1E_vS1F_EENS_8epilogue10collective18CollectiveEpilogueINS1I_23Sm100TmaWarpSpecializedILi2ELi2ELi64ELb0ELb0EEEJNS5_IJSG_SG_SG_EEENS5_IJNSW_ISG_SC_EENSW_INSA_ILi64EEESC_EEEEESI_SJ_SI_SJ_NS1I_6fusion15FusionCallbacksIS1M_NS1S_17LinearCombinationISI_fSI_fLNS_15FloatRoundStyleE2EEES1N_S1R_JEEENS4_5SM1004TMEM4LOAD26SM100_TMEM_LOAD_32dp32b64xENS4_13SM90_TMA_LOADENS15_INS16_ILi2ELi4ELi3EEES19_NSW_INS5_IJS1A_S1P_EEENS5_IJS1P_SC_EEEEEEENS4_39AutoVectorizingCopyWithAssumedAlignmentILi128EEENS4_14SM90_TMA_STOREES27_S29_S29_EEEvvEEEEvNT_6ParamsE,"",@"SHT_CUDA_INFO"
	.sectionflags	@""
	.align	4


	//----- nvinfo : EIATTR_CUDA_API_VERSION
	.align		4
        /*0000*/ 	.byte	0x04, 0x37
        /*0002*/ 	.short	(.L_31 - .L_30)
.L_30:
        /*0004*/ 	.word	0x00000082


	//----- nvinfo : EIATTR_KPARAM_INFO
	.align		4
.L_31:
        /*0008*/ 	.byte	0x04, 0x17
        /*000a*/ 	.short	(.L_33 - .L_32)
.L_32:
        /*000c*/ 	.word	0x00000000
        /*0010*/ 	.short	0x0000
        /*0012*/ 	.short	0x0000
        /*0014*/ 	.byte	0x00, 0xf0, 0x01, 0x20


	//----- nvinfo : EIATTR_AT_ENTRY_FRAGMENTS
	.align		4
.L_33:
        /*0018*/ 	.byte	0x04, 0x4f
        /*001a*/ 	.short	(.L_35 - .L_34)


	//   ....[0]....
.L_34:
        /*001c*/ 	.word	0x00000007


	//----- nvinfo : EIATTR_RESERVED_SMEM_USED
	.align		4
.L_35:
        /*0020*/ 	.byte	0x01, 0x41
	.zero		2


	//----- nvinfo : EIATTR_SPARSE_MMA_MASK
	.align		4
        /*0024*/ 	.byte	0x03, 0x50
        /*0026*/ 	.short	0x0000


	//----- nvinfo : EIATTR_TCGEN05_2CTA_USED
	.align		4
        /*0028*/ 	.byte	0x01, 0x52
	.zero		2


	//----- nvinfo : EIATTR_MAXREG_COUNT
	.align		4
        /*002c*/ 	.byte	0x03, 0x1b
        /*002e*/ 	.short	0x00ff


	//----- nvinfo : EIATTR_NUM_BARRIERS
	.align		4
        /*0030*/ 	.byte	0x02, 0x4c
        /*0032*/ 	.byte	0x07
	.zero		1


	//----- nvinfo : EIATTR_EXTERNS
	.align		4
        /*0034*/ 	.byte	0x04, 0x0f
        /*0036*/ 	.short	(.L_37 - .L_36)


	//   ....[0]....
	.align		4
.L_36:
        /*0038*/ 	.word	index@(__assertfail)


	//----- nvinfo : EIATTR_MERCURY_ISA_VERSION
	.align		4
.L_37:
        /*003c*/ 	.byte	0x03, 0x5f
        /*003e*/ 	.short	0x0101


	//----- nvinfo : EIATTR_INT_WARP_WIDE_INSTR_OFFSETS
	.align		4
        /*0040*/ 	.byte	0x04, 0x31
        /*0042*/ 	.short	(.L_39 - .L_38)


	//   ....[0]....
.L_38:
        /*0044*/ 	.word	0x00000db0


	//   ....[1]....
        /*0048*/ 	.word	0x00000e50


	//   ....[2]....
        /*004c*/ 	.word	0x000044e0


	//   ....[3]....
        /*0050*/ 	.word	0x00004500


	//   ....[4]....
        /*0054*/ 	.word	0x00004530


	//   ....[5]....
        /*0058*/ 	.word	0x00005060


	//   ....[6]....
        /*005c*/ 	.word	0x000050d0


	//   ....[7]....
        /*0060*/ 	.word	0x000051a0


	//   ....[8]....
        /*0064*/ 	.word	0x00005250


	//----- nvinfo : EIATTR_COOP_GROUP_MASK_REGIDS
	.align		4
.L_39:
        /*0068*/ 	.byte	0x04, 0x29
        /*006a*/ 	.short	(.L_41 - .L_40)


	//   ....[0]....
.L_40:
        /*006c*/ 	.word	0xffffffff


	//   ....[1]....
        /*0070*/ 	.word	0xffffffff


	//   ....[2]....
        /*0074*/ 	.word	0xffffffff


	//   ....[3]....
        /*0078*/ 	.word	0xffffffff


	//   ....[4]....
        /*007c*/ 	.word	0xffffffff


	//   ....[5]....
        /*0080*/ 	.word	0xffffffff


	//   ....[6]....
        /*0084*/ 	.word	0xffffffff


	//   ....[7]....
        /*0088*/ 	.word	0xffffffff


	//   ....[8]....
        /*008c*/ 	.word	0xffffffff


	//   ....[9]....
        /*0090*/ 	.word	0xffffffff


	//   ....[10]....
        /*0094*/ 	.word	0xffffffff


	//   ....[11]....
        /*0098*/ 	.word	0xffffffff


	//   ....[12]....
        /*009c*/ 	.word	0xffffffff


	//   ....[13]....
        /*00a0*/ 	.word	0xffffffff


	//----- nvinfo : EIATTR_COOP_GROUP_INSTR_OFFSETS
	.align		4
.L_41:
        /*00a4*/ 	.byte	0x04, 0x28
        /*00a6*/ 	.short	(.L_43 - .L_42)


	//   ....[0]....
.L_42:
        /*00a8*/ 	.word	0x000000b0


	//   ....[1]....
        /*00ac*/ 	.word	0x00000520


	//   ....[2]....
        /*00b0*/ 	.word	0x00000760


	//   ....[3]....
        /*00b4*/ 	.word	0x000008b0


	//   ....[4]....
        /*00b8*/ 	.word	0x000009a0


	//   ....[5]....
        /*00bc*/ 	.word	0x00000b00


	//   ....[6]....
        /*00c0*/ 	.word	0x00000c90


	//   ....[7]....
        /*00c4*/ 	.word	0x00000ed0


	//   ....[8]....
        /*00c8*/ 	.word	0x000021e0


	//   ....[9]....
        /*00cc*/ 	.word	0x000032c0


	//   ....[10]....
        /*00d0*/ 	.word	0x00003790


	//   ....[11]....
        /*00d4*/ 	.word	0x000037c0


	//   ....[12]....
        /*00d8*/ 	.word	0x000043e0


	//   ....[13]....
        /*00dc*/ 	.word	0x000045f0


	//----- nvinfo : EIATTR_VRC_CTA_INIT_COUNT
	.align		4
.L_43:
        /*00e0*/ 	.byte	0x02, 0x4a
        /*00e2*/ 	.byte	0x80
	.zero		1


	//----- nvinfo : EIATTR_SYSCALL_OFFSETS
	.align		4
        /*00e4*/ 	.byte	0x04, 0x46
        /*00e6*/ 	.short	(.L_45 - .L_44)


	//   ....[0]....
.L_44:
        /*00e8*/ 	.word	0x00005e40


	//   ....[1]....
        /*00ec*/ 	.word	0x00005f80


	//   ....[2]....
        /*00f0*/ 	.word	0x00006810


	//   ....[3]....
        /*00f4*/ 	.word	0x00007e20


	//----- nvinfo : EIATTR_MBARRIER_INSTR_OFFSETS
	.align		4
.L_45:
        /*00f8*/ 	.byte	0x04, 0x39
        /*00fa*/ 	.short	(.L_47 - .L_46)


	//   ....[0]....
.L_46:
        /*00fc*/ 	.word	0x00000650
        /*0100*/ 	.word	0x000000ff
        /*0104*/ 	.word	0x00000000
        /*0108*/ 	.short	0x0100
        /*010a*/ 	.byte	0x04
	.zero		1


	//   ....[1]....
        /*010c*/ 	.word	0x00000660
        /*0110*/ 	.word	0x000000ff
        /*0114*/ 	.word	0x00000040
        /*0118*/ 	.short	0x0100
        /*011a*/ 	.byte	0x04
	.zero		1


	//   ....[2]....
        /*011c*/ 	.word	0x00000670
        /*0120*/ 	.word	0x000000ff
        /*0124*/ 	.word	0x00000008
        /*0128*/ 	.short	0x0100
        /*012a*/ 	.byte	0x04
	.zero		1


	//   ....[3]....
        /*012c*/ 	.word	0x00000680
        /*0130*/ 	.word	0x000000ff
        /*0134*/ 	.word	0x00000048
        /*0138*/ 	.short	0x0100
        /*013a*/ 	.byte	0x04
	.zero		1


	//   ....[4]....
        /*013c*/ 	.word	0x00000690
        /*0140*/ 	.word	0x000000ff
        /*0144*/ 	.word	0x00000010
        /*0148*/ 	.short	0x0100
        /*014a*/ 	.byte	0x04
	.zero		1


	//   ....[5]....
        /*014c*/ 	.word	0x000006a0
        /*0150*/ 	.word	0x000000ff
        /*0154*/ 	.word	0x00000050
        /*0158*/ 	.short	0x0100
        /*015a*/ 	.byte	0x04
	.zero		1


	//   ....[6]....
        /*015c*/ 	.word	0x000006b0
        /*0160*/ 	.word	0x000000ff
        /*0164*/ 	.word	0x00000018
        /*0168*/ 	.short	0x0100
        /*016a*/ 	.byte	0x04
	.zero		1


	//   ....[7]....
        /*016c*/ 	.word	0x000006c0
        /*0170*/ 	.word	0x000000ff
        /*0174*/ 	.word	0x00000058
        /*0178*/ 	.short	0x0100
        /*017a*/ 	.byte	0x04
	.zero		1


	//   ....[8]....
        /*017c*/ 	.word	0x000006d0
        /*0180*/ 	.word	0x000000ff
        /*0184*/ 	.word	0x00000020
        /*0188*/ 	.short	0x0100
        /*018a*/ 	.byte	0x04
	.zero		1


	//   ....[9]....
        /*018c*/ 	.word	0x000006e0
        /*0190*/ 	.word	0x000000ff
        /*0194*/ 	.word	0x00000060
        /*0198*/ 	.short	0x0100
        /*019a*/ 	.byte	0x04
	.zero		1


	//   ....[10]....
        /*019c*/ 	.word	0x000006f0
        /*01a0*/ 	.word	0x000000ff
        /*01a4*/ 	.word	0x00000028
        /*01a8*/ 	.short	0x0100
        /*01aa*/ 	.byte	0x04
	.zero		1


	//   ....[11]....
        /*01ac*/ 	.word	0x00000700
        /*01b0*/ 	.word	0x000000ff
        /*01b4*/ 	.word	0x00000068
        /*01b8*/ 	.short	0x0100
        /*01ba*/ 	.byte	0x04
	.zero		1


	//   ....[12]....
        /*01bc*/ 	.word	0x00000710
        /*01c0*/ 	.word	0x000000ff
        /*01c4*/ 	.word	0x00000030
        /*01c8*/ 	.short	0x0100
        /*01ca*/ 	.byte	0x04
	.zero		1


	//   ....[13]....
        /*01cc*/ 	.word	0x00000720
        /*01d0*/ 	.word	0x000000ff
        /*01d4*/ 	.word	0x00000070
        /*01d8*/ 	.short	0x0100
        /*01da*/ 	.byte	0x04
	.zero		1


	//   ....[14]....
        /*01dc*/ 	.word	0x00000730
        /*01e0*/ 	.word	0x000000ff
        /*01e4*/ 	.word	0x00000038
        /*01e8*/ 	.short	0x0100
        /*01ea*/ 	.byte	0x04
	.zero		1


	//   ....[15]....
        /*01ec*/ 	.word	0x00000740
        /*01f0*/ 	.word	0x000000ff
        /*01f4*/ 	.word	0x00000078
        /*01f8*/ 	.short	0x0100
        /*01fa*/ 	.byte	0x04
	.zero		1


	//   ....[16]....
        /*01fc*/ 	.word	0x00000860
        /*0200*/ 	.word	0x000000ff
        /*0204*/ 	.word	0x00000080
        /*0208*/ 	.short	0x0100
        /*020a*/ 	.byte	0x04
	.zero		1


	//   ....[17]....
        /*020c*/ 	.word	0x00000870
        /*0210*/ 	.word	0x000000ff
        /*0214*/ 	.word	0x00000090
        /*0218*/ 	.short	0x0100
        /*021a*/ 	.byte	0x04
	.zero		1


	//   ....[18]....
        /*021c*/ 	.word	0x00000880
        /*0220*/ 	.word	0x000000ff
        /*0224*/ 	.word	0x00000088
        /*0228*/ 	.short	0x0100
        /*022a*/ 	.byte	0x04
	.zero		1


	//   ....[19]....
        /*022c*/ 	.word	0x00000890
        /*0230*/ 	.word	0x000000ff
        /*0234*/ 	.word	0x00000098
        /*0238*/ 	.short	0x0100
        /*023a*/ 	.byte	0x04
	.zero		1


	//   ....[20]....
        /*023c*/ 	.word	0x00000970
        /*0240*/ 	.word	0x000000ff
        /*0244*/ 	.word	0x000000a0
        /*0248*/ 	.short	0x0100
        /*024a*/ 	.byte	0x06
	.zero		1


	//   ....[21]....
        /*024c*/ 	.word	0x00000980
        /*0250*/ 	.word	0x000000ff
        /*0254*/ 	.word	0x000000a8
        /*0258*/ 	.short	0x0100
        /*025a*/ 	.byte	0x06
	.zero		1


	//   ....[22]....
        /*025c*/ 	.word	0x00000ab0
        /*0260*/ 	.word	0x000000ff
        /*0264*/ 	.word	0x000000b0
        /*0268*/ 	.short	0x0100
        /*026a*/ 	.byte	0x06
	.zero		1


	//   ....[23]....
        /*026c*/ 	.word	0x00000ac0
        /*0270*/ 	.word	0x000000ff
        /*0274*/ 	.word	0x000000c0
        /*0278*/ 	.short	0x0100
        /*027a*/ 	.byte	0x06
	.zero		1


	//   ....[24]....
        /*027c*/ 	.word	0x00000ad0
        /*0280*/ 	.word	0x000000ff
        /*0284*/ 	.word	0x000000b8
        /*0288*/ 	.short	0x0100
        /*028a*/ 	.byte	0x06
	.zero		1


	//   ....[25]....
        /*028c*/ 	.word	0x00000ae0
        /*0290*/ 	.word	0x000000ff
        /*0294*/ 	.word	0x000000c8
        /*0298*/ 	.short	0x0100
        /*029a*/ 	.byte	0x06
	.zero		1


	//   ....[26]....
        /*029c*/ 	.word	0x00000c00
        /*02a0*/ 	.word	0x000000ff
        /*02a4*/ 	.word	0x000000d0
        /*02a8*/ 	.short	0x0100
        /*02aa*/ 	.byte	0x04
	.zero		1


	//   ....[27]....
        /*02ac*/ 	.word	0x00000c10
        /*02b0*/ 	.word	0x000000ff
        /*02b4*/ 	.word	0x000000f0
        /*02b8*/ 	.short	0x0100
        /*02ba*/ 	.byte	0x04
	.zero		1


	//   ....[28]....
        /*02bc*/ 	.word	0x00000c20
        /*02c0*/ 	.word	0x000000ff
        /*02c4*/ 	.word	0x000000d8
        /*02c8*/ 	.short	0x0100
        /*02ca*/ 	.byte	0x04
	.zero		1


	//   ....[29]....
        /*02cc*/ 	.word	0x00000c30
        /*02d0*/ 	.word	0x000000ff
        /*02d4*/ 	.word	0x000000f8
        /*02d8*/ 	.short	0x0100
        /*02da*/ 	.byte	0x04
	.zero		1


	//   ....[30]....
        /*02dc*/ 	.word	0x00000c40
        /*02e0*/ 	.word	0x000000ff
        /*02e4*/ 	.word	0x000000e0
        /*02e8*/ 	.short	0x0100
        /*02ea*/ 	.byte	0x04
	.zero		1


	//   ....[31]....
        /*02ec*/ 	.word	0x00000c50
        /*02f0*/ 	.word	0x000000ff
        /*02f4*/ 	.word	0x00000100
        /*02f8*/ 	.short	0x0100
        /*02fa*/ 	.byte	0x04
	.zero		1


	//   ....[32]....
        /*02fc*/ 	.word	0x00000c60
        /*0300*/ 	.word	0x000000ff
        /*0304*/ 	.word	0x000000e8
        /*0308*/ 	.short	0x0100
        /*030a*/ 	.byte	0x04
	.zero		1


	//   ....[33]....
        /*030c*/ 	.word	0x00000c70
        /*0310*/ 	.word	0x000000ff
        /*0314*/ 	.word	0x00000108
        /*0318*/ 	.short	0x0100
        /*031a*/ 	.byte	0x04
	.zero		1


	//   ....[34]....
        /*031c*/ 	.word	0x00000d60
        /*0320*/ 	.word	0x000000ff
        /*0324*/ 	.word	0x00000110
        /*0328*/ 	.short	0x0100
        /*032a*/ 	.byte	0x04
	.zero		1


	//   ....[35]....
        /*032c*/ 	.word	0x00000d70
        /*0330*/ 	.word	0x000000ff
        /*0334*/ 	.word	0x00000120
        /*0338*/ 	.short	0x0100
        /*033a*/ 	.byte	0x04
	.zero		1


	//   ....[36]....
        /*033c*/ 	.word	0x00000d80
        /*0340*/ 	.word	0x000000ff
        /*0344*/ 	.word	0x00000118
        /*0348*/ 	.short	0x0100
        /*034a*/ 	.byte	0x04
	.zero		1


	//   ....[37]....
        /*034c*/ 	.word	0x00000d90
        /*0350*/ 	.word	0x000000ff
        /*0354*/ 	.word	0x00000128
        /*0358*/ 	.short	0x0100
        /*035a*/ 	.byte	0x04
	.zero		1


	//   ....[38]....
        /*035c*/ 	.word	0x00000e90
        /*0360*/ 	.word	0x000000ff
        /*0364*/ 	.word	0x00000130
        /*0368*/ 	.short	0x0100
        /*036a*/ 	.byte	0x06
	.zero		1


	//   ....[39]....
        /*036c*/ 	.word	0x00001a30
        /*0370*/ 	.word	0x00000000
        /*0374*/ 	.word	0x00000120
        /*0378*/ 	.short	0x010a
        /*037a*/ 	.byte	0xff
	.zero		1


	//   ....[40]....
        /*037c*/ 	.word	0x00001a50
        /*0380*/ 	.word	0x00000000
        /*0384*/ 	.word	0x00000110
        /*0388*/ 	.short	0x0101
        /*038a*/ 	.byte	0xff
	.zero		1


	//   ....[41]....
        /*038c*/ 	.word	0x00001b00
        /*0390*/ 	.word	0x000000ff
        /*0394*/ 	.word	0x00000040
        /*0398*/ 	.short	0x010a
        /*039a*/ 	.byte	0x04
	.zero		1


	//   ....[42]....
        /*039c*/ 	.word	0x00001bd0
        /*03a0*/ 	.word	0x000000ff
        /*03a4*/ 	.word	0x00000040
        /*03a8*/ 	.short	0x010a
        /*03aa*/ 	.byte	0x21
	.zero		1


	//   ....[43]....
        /*03ac*/ 	.word	0x00001d80
        /*03b0*/ 	.word	0x000000ff
        /*03b4*/ 	.word	0x00000040
        /*03b8*/ 	.short	0x010a
        /*03ba*/ 	.byte	0x05
	.zero		1


	//   ....[44]....
        /*03bc*/ 	.word	0x00001e90
        /*03c0*/ 	.word	0x000000ff
        /*03c4*/ 	.word	0x000000a8
        /*03c8*/ 	.short	0x0101
        /*03ca*/ 	.byte	0x0d
	.zero		1


	//   ....[45]....
        /*03cc*/ 	.word	0x00001eb0
        /*03d0*/ 	.word	0x000000ff
        /*03d4*/ 	.word	0x00000040
        /*03d8*/ 	.short	0x010a
        /*03da*/ 	.byte	0x04
	.zero		1


	//   ....[46]....
        /*03dc*/ 	.word	0x00001f30
        /*03e0*/ 	.word	0x000000ff
        /*03e4*/ 	.word	0x00000040
        /*03e8*/ 	.short	0x010a
        /*03ea*/ 	.byte	0x11
	.zero		1


	//   ....[47]....
        /*03ec*/ 	.word	0x000020d0
        /*03f0*/ 	.word	0x000000ff
        /*03f4*/ 	.word	0x00000040
        /*03f8*/ 	.short	0x010a
        /*03fa*/ 	.byte	0x05
	.zero		1


	//   ....[48]....
        /*03fc*/ 	.word	0x00002210
        /*0400*/ 	.word	0x00000003
        /*0404*/ 	.word	0x000000b0
        /*0408*/ 	.short	0x010a
        /*040a*/ 	.byte	0xff
	.zero		1


	//   ....[49]....
        /*040c*/ 	.word	0x00002360
        /*0410*/ 	.word	0x00000000
        /*0414*/ 	.word	0x00000000
        /*0418*/ 	.short	0x0101
        /*041a*/ 	.byte	0xff
	.zero		1


	//   ....[50]....
        /*041c*/ 	.word	0x00002900
        /*0420*/ 	.word	0x000000ff
        /*0424*/ 	.word	0x00000000
        /*0428*/ 	.short	0x010a
        /*042a*/ 	.byte	0x04
	.zero		1


	//   ....[51]....
        /*042c*/ 	.word	0x00002990
        /*0430*/ 	.word	0x000000ff
        /*0434*/ 	.word	0x00000000
        /*0438*/ 	.short	0x010a
        /*043a*/ 	.byte	0x05
	.zero		1


	//   ....[52]....
        /*043c*/ 	.word	0x00002a20
        /*0440*/ 	.word	0x000000ff
        /*0444*/ 	.word	0x00000000
        /*0448*/ 	.short	0x010a
        /*044a*/ 	.byte	0x05
	.zero		1


	//   ....[53]....
        /*044c*/ 	.word	0x00002ab0
        /*0450*/ 	.word	0x000000ff
        /*0454*/ 	.word	0x00000000
        /*0458*/ 	.short	0x010a
        /*045a*/ 	.byte	0x05
	.zero		1


	//   ....[54]....
        /*045c*/ 	.word	0x00002b40
        /*0460*/ 	.word	0x000000ff
        /*0464*/ 	.word	0x00000000
        /*0468*/ 	.short	0x010a
        /*046a*/ 	.byte	0x05
	.zero		1


	//   ....[55]....
        /*046c*/ 	.word	0x00002bd0
        /*0470*/ 	.word	0x000000ff
        /*0474*/ 	.word	0x00000000
        /*0478*/ 	.short	0x010a
        /*047a*/ 	.byte	0x05
	.zero		1


	//   ....[56]....
        /*047c*/ 	.word	0x00002c60
        /*0480*/ 	.word	0x000000ff
        /*0484*/ 	.word	0x00000000
        /*0488*/ 	.short	0x010a
        /*048a*/ 	.byte	0x05
	.zero		1


	//   ....[57]....
        /*048c*/ 	.word	0x00002d00
        /*0490*/ 	.word	0x00000000
        /*0494*/ 	.word	0x00000000
        /*0498*/ 	.short	0x010a
        /*049a*/ 	.byte	0xff
	.zero		1


	//   ....[58]....
        /*049c*/ 	.word	0x00002e20
        /*04a0*/ 	.word	0x00000002
        /*04a4*/ 	.word	0x00000110
        /*04a8*/ 	.short	0x010a
        /*04aa*/ 	.byte	0xff
	.zero		1


	//   ....[59]....
        /*04ac*/ 	.word	0x00002e80
        /*04b0*/ 	.word	0x00000004
        /*04b4*/ 	.word	0x00000000
        /*04b8*/ 	.short	0x0101
        /*04ba*/ 	.byte	0xff
	.zero		1


	//   ....[60]....
        /*04bc*/ 	.word	0x00002ea0
        /*04c0*/ 	.word	0x000000ff
        /*04c4*/ 	.word	0x000000c0
        /*04c8*/ 	.short	0x010a
        /*04ca*/ 	.byte	0x04
	.zero		1


	//   ....[61]....
        /*04cc*/ 	.word	0x00002fc0
        /*04d0*/ 	.word	0x00000002
        /*04d4*/ 	.word	0x000000b0
        /*04d8*/ 	.short	0x010a
        /*04da*/ 	.byte	0xff
	.zero		1


	//   ....[62]....
        /*04dc*/ 	.word	0x000030d0
        /*04e0*/ 	.word	0x00000002
        /*04e4*/ 	.word	0x00000000
        /*04e8*/ 	.short	0x0101
        /*04ea*/ 	.byte	0xff
	.zero		1


	//   ....[63]....
        /*04ec*/ 	.word	0x00003160
        /*04f0*/ 	.word	0x000000ff
        /*04f4*/ 	.word	0x000000c0
        /*04f8*/ 	.short	0x0106
        /*04fa*/ 	.byte	0x04
	.zero		1


	//   ....[64]....
        /*04fc*/ 	.word	0x00003180
        /*0500*/ 	.word	0x000000ff
        /*0504*/ 	.word	0x000000c0
        /*0508*/ 	.short	0x010a
        /*050a*/ 	.byte	0x04
	.zero		1


	//   ....[65]....
        /*050c*/ 	.word	0x00003210
        /*0510*/ 	.word	0x000000ff
        /*0514*/ 	.word	0x000000c0
        /*0518*/ 	.short	0x0106
        /*051a*/ 	.byte	0x07
	.zero		1


	//   ....[66]....
        /*051c*/ 	.word	0x00003250
        /*0520*/ 	.word	0x00000000
        /*0524*/ 	.word	0x000000c0
        /*0528*/ 	.short	0x010a
        /*052a*/ 	.byte	0xff
	.zero		1


	//   ....[67]....
        /*052c*/ 	.word	0x00003490
        /*0530*/ 	.word	0x000000ff
        /*0534*/ 	.word	0x00000008
        /*0538*/ 	.short	0x010a
        /*053a*/ 	.byte	0x05
	.zero		1


	//   ....[68]....
        /*053c*/ 	.word	0x000034b0
        /*0540*/ 	.word	0x000000ff
        /*0544*/ 	.word	0x00000008
        /*0548*/ 	.short	0x010a
        /*054a*/ 	.byte	0x05
	.zero		1


	//   ....[69]....
        /*054c*/ 	.word	0x00003640
        /*0550*/ 	.word	0x000000ff
        /*0554*/ 	.word	0x00000008
        /*0558*/ 	.short	0x010a
        /*055a*/ 	.byte	0x05
	.zero		1


	//   ....[70]....
        /*055c*/ 	.word	0x00003660
        /*0560*/ 	.word	0x000000ff
        /*0564*/ 	.word	0x00000008
        /*0568*/ 	.short	0x010a
        /*056a*/ 	.byte	0x05
	.zero		1


	//   ....[71]....
        /*056c*/ 	.word	0x00003720
        /*0570*/ 	.word	0x000000ff
        /*0574*/ 	.word	0x00000000
        /*0578*/ 	.short	0x0101
        /*057a*/ 	.byte	0x04
	.zero		1


	//   ....[72]....
        /*057c*/ 	.word	0x00003a60
        /*0580*/ 	.word	0x00000000
        /*0584*/ 	.word	0x000000b0
        /*0588*/ 	.short	0x010a
        /*058a*/ 	.byte	0xff
	.zero		1


	//   ....[73]....
        /*058c*/ 	.word	0x00003b20
        /*0590*/ 	.word	0x00000000
        /*0594*/ 	.word	0x00000000
        /*0598*/ 	.short	0x0101
        /*059a*/ 	.byte	0xff
	.zero		1


	//   ....[74]....
        /*059c*/ 	.word	0x00003be0
        /*05a0*/ 	.word	0x000000ff
        /*05a4*/ 	.word	0x00000000
        /*05a8*/ 	.short	0x010a
        /*05aa*/ 	.byte	0x04
	.zero		1


	//   ....[75]....
        /*05ac*/ 	.word	0x00003bf0
        /*05b0*/ 	.word	0x000000ff
        /*05b4*/ 	.word	0x000000f0
        /*05b8*/ 	.short	0x010a
        /*05ba*/ 	.byte	0x1f
	.zero		1


	//   ....[76]....
        /*05bc*/ 	.word	0x00003ca0
        /*05c0*/ 	.word	0x000000ff
        /*05c4*/ 	.word	0x00000000
        /*05c8*/ 	.short	0x010a
        /*05ca*/ 	.byte	0x05
	.zero		1


	//   ....[77]....
        /*05cc*/ 	.word	0x00003dd0
        /*05d0*/ 	.word	0x000000ff
        /*05d4*/ 	.word	0x00000000
        /*05d8*/ 	.short	0x010a
        /*05da*/ 	.byte	0x04
	.zero		1


	//   ....[78]....
        /*05dc*/ 	.word	0x000040d0
        /*05e0*/ 	.word	0x000000ff
        /*05e4*/ 	.word	0x00000000
        /*05e8*/ 	.short	0x010a
        /*05ea*/ 	.byte	0x04
	.zero		1


	//   ....[79]....
        /*05ec*/ 	.word	0x00004160
        /*05f0*/ 	.word	0x000000ff
        /*05f4*/ 	.word	0x00000000
        /*05f8*/ 	.short	0x010a
        /*05fa*/ 	.byte	0x05
	.zero		1


	//   ....[80]....
        /*05fc*/ 	.word	0x000041f0
        /*0600*/ 	.word	0x000000ff
        /*0604*/ 	.word	0x00000000
        /*0608*/ 	.short	0x010a
        /*060a*/ 	.byte	0x05
	.zero		1


	//   ....[81]....
        /*060c*/ 	.word	0x00004290
        /*0610*/ 	.word	0x00000000
        /*0614*/ 	.word	0x00000000
        /*0618*/ 	.short	0x010a
        /*061a*/ 	.byte	0xff
	.zero		1


	//   ....[82]....
        /*061c*/ 	.word	0x000042d0
        /*0620*/ 	.word	0x00000000
        /*0624*/ 	.word	0x00000000
        /*0628*/ 	.short	0x010a
        /*062a*/ 	.byte	0xff
	.zero		1


	//   ....[83]....
        /*062c*/ 	.word	0x00004340
        /*0630*/ 	.word	0x000000ff
        /*0634*/ 	.word	0x00000000
        /*0638*/ 	.short	0x0101
        /*063a*/ 	.byte	0x04
	.zero		1


	//   ....[84]....
        /*063c*/ 	.word	0x00004380
        /*0640*/ 	.word	0x000000ff
        /*0644*/ 	.word	0x00000130
        /*0648*/ 	.short	0x010a
        /*064a*/ 	.byte	0x1a
	.zero		1


	//   ....[85]....
        /*064c*/ 	.word	0x000043d0
        /*0650*/ 	.word	0x000000ff
        /*0654*/ 	.word	0x00000000
        /*0658*/ 	.short	0x0101
        /*065a*/ 	.byte	0x04
	.zero		1


	//   ....[86]....
        /*065c*/ 	.word	0x00004860
        /*0660*/ 	.word	0x0000000c
        /*0664*/ 	.word	0x000000b0
        /*0668*/ 	.short	0x010a
        /*066a*/ 	.byte	0xff
	.zero		1


	//   ....[87]....
        /*066c*/ 	.word	0x000049d0
        /*0670*/ 	.word	0x00000000
        /*0674*/ 	.word	0x00000000
        /*0678*/ 	.short	0x0101
        /*067a*/ 	.byte	0xff
	.zero		1


	//   ....[88]....
        /*067c*/ 	.word	0x00004e60
        /*0680*/ 	.word	0x000000ff
        /*0684*/ 	.word	0x000000a8
        /*0688*/ 	.short	0x010a
        /*068a*/ 	.byte	0x15
	.zero		1


	//   ....[89]....
        /*068c*/ 	.word	0x00004fe0
        /*0690*/ 	.word	0x000000ff
        /*0694*/ 	.word	0x00000090
        /*0698*/ 	.short	0x010a
        /*069a*/ 	.byte	0x15
	.zero		1


	//   ....[90]....
        /*069c*/ 	.word	0x00005150
        /*06a0*/ 	.word	0x000000ff
        /*06a4*/ 	.word	0x00000080
        /*06a8*/ 	.short	0x010b
        /*06aa*/ 	.byte	0x15
	.zero		1


	//   ....[91]....
        /*06ac*/ 	.word	0x00005160
        /*06b0*/ 	.word	0x000000ff
        /*06b4*/ 	.word	0x00000000
        /*06b8*/ 	.short	0x0101
        /*06ba*/ 	.byte	0x22
	.zero		1


	//   ....[92]....
        /*06bc*/ 	.word	0x00005170
        /*06c0*/ 	.word	0x000000ff
        /*06c4*/ 	.word	0x00000098
        /*06c8*/ 	.short	0x010a
        /*06ca*/ 	.byte	0x15
	.zero		1


	//   ....[93]....
        /*06cc*/ 	.word	0x00005350
        /*06d0*/ 	.word	0x000000ff
        /*06d4*/ 	.word	0x00000088
        /*06d8*/ 	.short	0x010b
        /*06da*/ 	.byte	0x15
	.zero		1


	//   ....[94]....
        /*06dc*/ 	.word	0x00005360
        /*06e0*/ 	.word	0x000000ff
        /*06e4*/ 	.word	0x00000000
        /*06e8*/ 	.short	0x0101
        /*06ea*/ 	.byte	0x21
	.zero		1


	//   ....[95]....
        /*06ec*/ 	.word	0x00005390
        /*06f0*/ 	.word	0x000000ff
        /*06f4*/ 	.word	0x00000090
        /*06f8*/ 	.short	0x010a
        /*06fa*/ 	.byte	0x15
	.zero		1


	//   ....[96]....
        /*06fc*/ 	.word	0x000053d0
        /*0700*/ 	.word	0x00000000
        /*0704*/ 	.word	0x00000098
        /*0708*/ 	.short	0x010a
        /*070a*/ 	.byte	0xff
	.zero		1


	//   ....[97]....
        /*070c*/ 	.word	0x000056e0
        /*0710*/ 	.word	0x00000003
        /*0714*/ 	.word	0x000000b0
        /*0718*/ 	.short	0x010a
        /*071a*/ 	.byte	0xff
	.zero		1


	//   ....[98]....
        /*071c*/ 	.word	0x00005860
        /*0720*/ 	.word	0x00000000
        /*0724*/ 	.word	0x00000000
        /*0728*/ 	.short	0x0101
        /*072a*/ 	.byte	0xff
	.zero		1


	//   ....[99]....
        /*072c*/ 	.word	0x000063b0
        /*0730*/ 	.word	0x00000003
        /*0734*/ 	.word	0x00000080
        /*0738*/ 	.short	0x010a
        /*073a*/ 	.byte	0xff
	.zero		1


	//   ....[100]....
        /*073c*/ 	.word	0x000063f0
        /*0740*/ 	.word	0x000000a1
        /*0744*/ 	.word	0x000000d0
        /*0748*/ 	.short	0x010a
        /*074a*/ 	.byte	0xff
	.zero		1


	//   ....[101]....
        /*074c*/ 	.word	0x00006530
        /*0750*/ 	.word	0x00000003
        /*0754*/ 	.word	0x00000080
        /*0758*/ 	.short	0x010a
        /*075a*/ 	.byte	0xff
	.zero		1


	//   ....[102]....
        /*075c*/ 	.word	0x00006660
        /*0760*/ 	.word	0x00000000
        /*0764*/ 	.word	0x00000000
        /*0768*/ 	.short	0x0101
        /*076a*/ 	.byte	0xff
	.zero		1


	//   ....[103]....
        /*076c*/ 	.word	0x000066e0
        /*0770*/ 	.word	0x000000a1
        /*0774*/ 	.word	0x000000d0
        /*0778*/ 	.short	0x010a
        /*077a*/ 	.byte	0xff
	.zero		1


	//   ....[104]....
        /*077c*/ 	.word	0x00007a90
        /*0780*/ 	.word	0x000000c5
        /*0784*/ 	.word	0x00000080
        /*0788*/ 	.short	0x010a
        /*078a*/ 	.byte	0xff
	.zero		1


	//   ....[105]....
        /*078c*/ 	.word	0x00007b70
        /*0790*/ 	.word	0x000000c5
        /*0794*/ 	.word	0x00000080
        /*0798*/ 	.short	0x010a
        /*079a*/ 	.byte	0xff
	.zero		1


	//   ....[106]....
        /*079c*/ 	.word	0x00007ca0
        /*07a0*/ 	.word	0x00000000
        /*07a4*/ 	.word	0x00000000
        /*07a8*/ 	.short	0x0101
        /*07aa*/ 	.byte	0xff
	.zero		1


	//   ....[107]....
        /*07ac*/ 	.word	0x000080d0
        /*07b0*/ 	.word	0x000000a1
        /*07b4*/ 	.word	0x00000000
        /*07b8*/ 	.short	0x0101
        /*07ba*/ 	.byte	0xff
	.zero		1


	//   ....[108]....
        /*07bc*/ 	.word	0x00009130
        /*07c0*/ 	.word	0x00000000
        /*07c4*/ 	.word	0x00000120
        /*07c8*/ 	.short	0x010a
        /*07ca*/ 	.byte	0xff
	.zero		1


	//   ....[109]....
        /*07cc*/ 	.word	0x00009190
        /*07d0*/ 	.word	0x00000000
        /*07d4*/ 	.word	0x00000040
        /*07d8*/ 	.short	0x010a
        /*07da*/ 	.byte	0xff
	.zero		1


	//   ....[110]....
        /*07dc*/ 	.word	0x000091f0
        /*07e0*/ 	.word	0x00000000
        /*07e4*/ 	.word	0x00000040
        /*07e8*/ 	.short	0x010a
        /*07ea*/ 	.byte	0xff
	.zero		1


	//   ....[111]....
        /*07ec*/ 	.word	0x00009240
        /*07f0*/ 	.word	0x00000003
        /*07f4*/ 	.word	0x000000b0
        /*07f8*/ 	.short	0x010a
        /*07fa*/ 	.byte	0xff
	.zero		1


	//   ....[112]....
        /*07fc*/ 	.word	0x000092a0
        /*0800*/ 	.word	0x00000000
        /*0804*/ 	.word	0x00000000
        /*0808*/ 	.short	0x010a
        /*080a*/ 	.byte	0xff
	.zero		1


	//   ....[113]....
        /*080c*/ 	.word	0x00009300
        /*0810*/ 	.word	0x00000000
        /*0814*/ 	.word	0x00000000
        /*0818*/ 	.short	0x010a
        /*081a*/ 	.byte	0xff
	.zero		1


	//   ....[114]....
        /*081c*/ 	.word	0x00009360
        /*0820*/ 	.word	0x00000000
        /*0824*/ 	.word	0x00000000
        /*0828*/ 	.short	0x010a
        /*082a*/ 	.byte	0xff
	.zero		1


	//   ....[115]....
        /*082c*/ 	.word	0x000093c0
        /*0830*/ 	.word	0x00000000
        /*0834*/ 	.word	0x00000000
        /*0838*/ 	.short	0x010a
        /*083a*/ 	.byte	0xff
	.zero		1


	//   ....[116]....
        /*083c*/ 	.word	0x00009420
        /*0840*/ 	.word	0x00000000
        /*0844*/ 	.word	0x00000000
        /*0848*/ 	.short	0x010a
        /*084a*/ 	.byte	0xff
	.zero		1


	//   ....[117]....
        /*084c*/ 	.word	0x00009480
        /*0850*/ 	.word	0x00000000
        /*0854*/ 	.word	0x00000000
        /*0858*/ 	.short	0x010a
        /*085a*/ 	.byte	0xff
	.zero		1


	//   ....[118]....
        /*085c*/ 	.word	0x000094e0
        /*0860*/ 	.word	0x00000000
        /*0864*/ 	.word	0x00000000
        /*0868*/ 	.short	0x010a
        /*086a*/ 	.byte	0xff
	.zero		1


	//   ....[119]....
        /*086c*/ 	.word	0x00009530
        /*0870*/ 	.word	0x00000002
        /*0874*/ 	.word	0x00000110
        /*0878*/ 	.short	0x010a
        /*087a*/ 	.byte	0xff
	.zero		1


	//   ....[120]....
        /*087c*/ 	.word	0x00009590
        /*0880*/ 	.word	0x00000002
        /*0884*/ 	.word	0x000000c0
        /*0888*/ 	.short	0x010a
        /*088a*/ 	.byte	0xff
	.zero		1


	//   ....[121]....
        /*088c*/ 	.word	0x000095e0
        /*0890*/ 	.word	0x00000002
        /*0894*/ 	.word	0x000000b0
        /*0898*/ 	.short	0x010a
        /*089a*/ 	.byte	0xff
	.zero		1


	//   ....[122]....
        /*089c*/ 	.word	0x00009640
        /*08a0*/ 	.word	0x00000000
        /*08a4*/ 	.word	0x000000c0
        /*08a8*/ 	.short	0x010a
        /*08aa*/ 	.byte	0xff
	.zero		1


	//   ....[123]....
        /*08ac*/ 	.word	0x000096a0
        /*08b0*/ 	.word	0x00000000
        /*08b4*/ 	.word	0x00000008
        /*08b8*/ 	.short	0x010a
        /*08ba*/ 	.byte	0xff
	.zero		1


	//   ....[124]....
        /*08bc*/ 	.word	0x00009790
        /*08c0*/ 	.word	0x00000000
        /*08c4*/ 	.word	0x00000008
        /*08c8*/ 	.short	0x010a
        /*08ca*/ 	.byte	0xff
	.zero		1


	//   ....[125]....
        /*08cc*/ 	.word	0x000097e0
        /*08d0*/ 	.word	0x00000000
        /*08d4*/ 	.word	0x000000b0
        /*08d8*/ 	.short	0x010a
        /*08da*/ 	.byte	0xff
	.zero		1


	//   ....[126]....
        /*08dc*/ 	.word	0x00009840
        /*08e0*/ 	.word	0x00000000
        /*08e4*/ 	.word	0x000000f0
        /*08e8*/ 	.short	0x010a
        /*08ea*/ 	.byte	0xff
	.zero		1


	//   ....[127]....
        /*08ec*/ 	.word	0x000098a0
        /*08f0*/ 	.word	0x00000000
        /*08f4*/ 	.word	0x00000000
        /*08f8*/ 	.short	0x010a
        /*08fa*/ 	.byte	0xff
	.zero		1


	//   ....[128]....
        /*08fc*/ 	.word	0x00009900
        /*0900*/ 	.word	0x00000000
        /*0904*/ 	.word	0x00000000
        /*0908*/ 	.short	0x010a
        /*090a*/ 	.byte	0xff
	.zero		1


	//   ....[129]....
        /*090c*/ 	.word	0x00009960
        /*0910*/ 	.word	0x00000000
        /*0914*/ 	.word	0x00000000
        /*0918*/ 	.short	0x010a
        /*091a*/ 	.byte	0xff
	.zero		1


	//   ....[130]....
        /*091c*/ 	.word	0x000099c0
        /*0920*/ 	.word	0x00000000
        /*0924*/ 	.word	0x00000000
        /*0928*/ 	.short	0x010a
        /*092a*/ 	.byte	0xff
	.zero		1


	//   ....[131]....
        /*092c*/ 	.word	0x00009a20
        /*0930*/ 	.word	0x00000000
        /*0934*/ 	.word	0x00000130
        /*0938*/ 	.short	0x010a
        /*093a*/ 	.byte	0xff
	.zero		1


	//   ....[132]....
        /*093c*/ 	.word	0x00009a70
        /*0940*/ 	.word	0x0000000c
        /*0944*/ 	.word	0x000000b0
        /*0948*/ 	.short	0x010a
        /*094a*/ 	.byte	0xff
	.zero		1


	//   ....[133]....
        /*094c*/ 	.word	0x00009ad0
        /*0950*/ 	.word	0x00000000
        /*0954*/ 	.word	0x000000a8
        /*0958*/ 	.short	0x010a
        /*095a*/ 	.byte	0xff
	.zero		1


	//   ....[134]....
        /*095c*/ 	.word	0x00009b30
        /*0960*/ 	.word	0x00000000
        /*0964*/ 	.word	0x00000090
        /*0968*/ 	.short	0x010a
        /*096a*/ 	.byte	0xff
	.zero		1


	//   ....[135]....
        /*096c*/ 	.word	0x00009b90
        /*0970*/ 	.word	0x00000000
        /*0974*/ 	.word	0x00000098
        /*0978*/ 	.short	0x010a
        /*097a*/ 	.byte	0xff
	.zero		1


	//   ....[136]....
        /*097c*/ 	.word	0x00009bf0
        /*0980*/ 	.word	0x00000000
        /*0984*/ 	.word	0x00000090
        /*0988*/ 	.short	0x010a
        /*098a*/ 	.byte	0xff
	.zero		1


	//   ....[137]....
        /*098c*/ 	.word	0x00009c40
        /*0990*/ 	.word	0x00000003
        /*0994*/ 	.word	0x000000b0
        /*0998*/ 	.short	0x010a
        /*099a*/ 	.byte	0xff
	.zero		1


	//   ....[138]....
        /*099c*/ 	.word	0x00009c90
        /*09a0*/ 	.word	0x00000003
        /*09a4*/ 	.word	0x00000080
        /*09a8*/ 	.short	0x010a
        /*09aa*/ 	.byte	0xff
	.zero		1


	//   ....[139]....
        /*09ac*/ 	.word	0x00009ce0
        /*09b0*/ 	.word	0x000000a1
        /*09b4*/ 	.word	0x000000d0
        /*09b8*/ 	.short	0x010a
        /*09ba*/ 	.byte	0xff
	.zero		1


	//   ....[140]....
        /*09bc*/ 	.word	0x00009d30
        /*09c0*/ 	.word	0x000000c5
        /*09c4*/ 	.word	0x00000080
        /*09c8*/ 	.short	0x010a
        /*09ca*/ 	.byte	0xff
	.zero		1


	//----- nvinfo : EIATTR_NUM_MBARRIERS
	.align		4
.L_47:
        /*09cc*/ 	.byte	0x03, 0x38
        /*09ce*/ 	.short	0x0027


	//----- nvinfo : EIATTR_EXIT_INSTR_OFFSETS
	.align		4
        /*09d0*/ 	.byte	0x04, 0x1c
        /*09d2*/ 	.short	(.L_49 - .L_48)


	//   ....[0]....
.L_48:
        /*09d4*/ 	.word	0x00002d30


	//   ....[1]....
        /*09d8*/ 	.word	0x00003220


	//   ....[2]....
        /*09dc*/ 	.word	0x00003280


	//   ....[3]....
        /*09e0*/ 	.word	0x00004600


	//   ....[4]....
        /*09e4*/ 	.word	0x00005400


	//   ....[5]....
        /*09e8*/ 	.word	0x00005440


	//   ....[6]....
        /*09ec*/ 	.word	0x00009120


	//----- nvinfo : EIATTR_MAX_THREADS
	.align		4
.L_49:
        /*09f0*/ 	.byte	0x04, 0x05
        /*09f2*/ 	.short	(.L_51 - .L_50)
.L_50:
        /*09f4*/ 	.word	0x00000100
        /*09f8*/ 	.word	0x00000001
        /*09fc*/ 	.word	0x00000001


	//----- nvinfo : EIATTR_CRS_STACK_SIZE
	.align		4
.L_51:
        /*0a00*/ 	.byte	0x04, 0x1e
        /*0a02*/ 	.short	(.L_53 - .L_52)
.L_52:
        /*0a04*/ 	.word	0x00000000


	//----- nvinfo : EIATTR_CBANK_PARAM_SIZE
	.align		4
.L_53:
        /*0a08*/ 	.byte	0x03, 0x19
        /*0a0a*/ 	.short	0x0800


	//----- nvinfo : EIATTR_PARAM_CBANK
	.align		4
        /*0a0c*/ 	.byte	0x04, 0x0a
        /*0a0e*/ 	.short	(.L_55 - .L_54)
	.align		4
.L_54:
        /*0a10*/ 	.word	index@(.nv.constant0._ZN7cutlass13device_kernelINS_4gemm6kernel13GemmUniversalIN4cute5tupleIJiiiiEEENS1_10collective13CollectiveMmaINS1_35MainloopSm100TmaUmmaWarpSpecializedILi8ELi2ELi4ENS5_IJNS4_1CILi2EEESB_NSA_ILi1EEEEEEEENS5_IJNSA_ILi256EEENSA_ILi128EEESG_EEENS_12float_e5m2_tENS5_IJlSC_lEEESI_SJ_NS4_8TiledMMAINS4_8MMA_AtomIJNS4_10MMA_TraitsINS4_25SM100_MMA_F8F6F4_2x1SM_SSEJSI_SI_fSF_SG_NS4_17integral_constantINS4_4UMMA5MajorELSQ_0EEESR_NSO_INSP_7ScaleInELSS_0EEEST_EEEEEENS4_6LayoutINS5_IJSC_SC_SC_EEENS5_IJNSA_ILi0EEESY_SY_EEEEENS5_IJNS4_10UnderscoreES11_S11_EEEEENS4_28SM100_TMA_2SM_LOAD_MULTICASTENS4_14ComposedLayoutINS4_7SwizzleILi3ELi4ELi3EEENS4_18smem_ptr_flag_bitsILi8EEENSW_INS5_IJNSA_ILi8EEESG_EEENS5_IJSG_SC_EEEEEEEvNS4_8identityENS4_18SM100_TMA_2SM_LOADES1E_vS1F_EENS_8epilogue10collective18CollectiveEpilogueINS1I_23Sm100TmaWarpSpecializedILi2ELi2ELi64ELb0ELb0EEEJNS5_IJSG_SG_SG_EEENS5_IJNSW_ISG_SC_EENSW_INSA_ILi64EEESC_EEEEESI_SJ_SI_SJ_NS1I_6fusion15FusionCallbacksIS1M_NS1S_17LinearCombinationISI_fSI_fLNS_15FloatRoundStyleE2EEES1N_S1R_JEEENS4_5SM1004TMEM4LOAD26SM100_TMEM_LOAD_32dp32b64xENS4_13SM90_TMA_LOADENS15_INS16_ILi2ELi4ELi3EEES19_NSW_INS5_IJS1A_S1P_EEENS5_IJS1P_SC_EEEEEEENS4_39AutoVectorizingCopyWithAssumedAlignmentILi128EEENS4_14SM90_TMA_STOREES27_S29_S29_EEEvvEEEEvNT_6ParamsE)
        /*0a14*/ 	.short	0x0380
        /*0a16*/ 	.short	0x0800


	//----- nvinfo : EIATTR_SW_WAR
	.align		4
.L_55:
        /*0a18*/ 	.byte	0x04, 0x36
        /*0a1a*/ 	.short	(.L_57 - .L_56)
.L_56:
        /*0a1c*/ 	.word	0x00000008
.L_57:


//--------------------- .nv.callgraph             --------------------------
	.section	.nv.callgraph,"",@"SHT_CUDA_CALLGRAPH"
	.align	4
	.sectionentsize	8
	.align		4
        /*0000*/ 	.word	0x00000000
	.align		4
        /*0004*/ 	.word	0xffffffff
	.align		4
        /*0008*/ 	.word	index@(_ZN7cutlass13device_kernelINS_4gemm6kernel13GemmUniversalIN4cute5tupleIJiiiiEEENS1_10collective13CollectiveMmaINS1_35MainloopSm100TmaUmmaWarpSpecializedILi8ELi2ELi4ENS5_IJNS4_1CILi2EEESB_NSA_ILi1EEEEEEEENS5_IJNSA_ILi256EEENSA_ILi128EEESG_EEENS_12float_e5m2_tENS5_IJlSC_lEEESI_SJ_NS4_8TiledMMAINS4_8MMA_AtomIJNS4_10MMA_TraitsINS4_25SM100_MMA_F8F6F4_2x1SM_SSEJSI_SI_fSF_SG_NS4_17integral_constantINS4_4UMMA5MajorELSQ_0EEESR_NSO_INSP_7ScaleInELSS_0EEEST_EEEEEENS4_6LayoutINS5_IJSC_SC_SC_EEENS5_IJNSA_ILi0EEESY_SY_EEEEENS5_IJNS4_10UnderscoreES11_S11_EEEEENS4_28SM100_TMA_2SM_LOAD_MULTICASTENS4_14ComposedLayoutINS4_7SwizzleILi3ELi4ELi3EEENS4_18smem_ptr_flag_bitsILi8EEENSW_INS5_IJNSA_ILi8EEESG_EEENS5_IJSG_SC_EEEEEEEvNS4_8identityENS4_18SM100_TMA_2SM_LOADES1E_vS1F_EENS_8epilogue10collective18CollectiveEpilogueINS1I_23Sm100TmaWarpSpecializedILi2ELi2ELi64ELb0ELb0EEEJNS5_IJSG_SG_SG_EEENS5_IJNSW_ISG_SC_EENSW_INSA_ILi64EEESC_EEEEESI_SJ_SI_SJ_NS1I_6fusion15FusionCallbacksIS1M_NS1S_17LinearCombinationISI_fSI_fLNS_15FloatRoundStyleE2EEES1N_S1R_JEEENS4_5SM1004TMEM4LOAD26SM100_TMEM_LOAD_32dp32b64xENS4_13SM90_TMA_LOADENS15_INS16_ILi2ELi4ELi3EEES19_NSW_INS5_IJS1A_S1P_EEENS5_IJS1P_SC_EEEEEEENS4_39AutoVectorizingCopyWithAssumedAlignmentILi128EEENS4_14SM90_TMA_STOREES27_S29_S29_EEEvvEEEEvNT_6ParamsE)
	.align		4
        /*000c*/ 	.word	index@(__assertfail)
	.align		4
        /*0010*/ 	.word	0x00000000
	.align		4
        /*0014*/ 	.word	0xfffffffe
	.align		4
        /*0018*/ 	.word	0x00000000
	.align		4
        /*001c*/ 	.word	0xfffffffd
	.align		4
        /*0020*/ 	.word	0x00000000
	.align		4
        /*0024*/ 	.word	0xfffffffc


//--------------------- .nv.constant4             --------------------------
	.section	.nv.constant4,"a",@progbits
	.align	8
	.align		8
.nv.constant4:
        /*0000*/ 	.dword	__assertfail
	.align		8
        /*0008*/ 	.dword	__unnamed_1
	.align		8
        /*0010*/ 	.dword	__unnamed_2
	.align		8
        /*0018*/ 	.dword	_ZN39_INTERNAL_8009d644_4_k_cu_cc1ea9a6_94484cuda3std3__45__cpo5beginE
	.align		8
        /*0020*/ 	.dword	_ZN39_INTERNAL_8009d644_4_k_cu_cc1ea9a6_94484cuda3std3__45__cpo3endE
	.align		8
        /*0028*/ 	.dword	_ZN39_INTERNAL_8009d644_4_k_cu_cc1ea9a6_94484cuda3std3__45__cpo6cbeginE
	.align		8
        /*0030*/ 	.dword	_ZN39_INTERNAL_8009d644_4_k_cu_cc1ea9a6_94484cuda3std3__45__cpo4cendE
	.align		8
        /*0038*/ 	.dword	_ZN39_INTERNAL_8009d644_4_k_cu_cc1ea9a6_94484cuda3std3__441_GLOBAL__N__8009d644_4_k_cu_cc1ea9a6_94486ignoreE
	.align		8
        /*0040*/ 	.dword	_ZN39_INTERNAL_8009d644_4_k_cu_cc1ea9a6_94484cuda3std3__419piecewise_constructE
	.align		8
        /*0048*/ 	.dword	_ZN39_INTERNAL_8009d644_4_k_cu_cc1ea9a6_94484cuda3std3__48in_placeE
	.align		8
        /*0050*/ 	.dword	_ZN39_INTERNAL_8009d644_4_k_cu_cc1ea9a6_94484cuda3std6ranges3__45__cpo4swapE
	.align		8
        /*0058*/ 	.dword	_ZN39_INTERNAL_8009d644_4_k_cu_cc1ea9a6_94484cuda3std6ranges3__45__cpo9iter_moveE
	.align		8
        /*0060*/ 	.dword	_ZN39_INTERNAL_8009d644_4_k_cu_cc1ea9a6_94484cute7productE
	.align		8
        /*0068*/ 	.dword	_ZN39_INTERNAL_8009d644_4_k_cu_cc1ea9a6_94484cute1_E
	.align		8
        /*0070*/ 	.dword	$str$25
	.align		8
        /*0078*/ 	.dword	$str$26
	.align		8
        /*0080*/ 	.dword	$str$27
	.align		8
        /*0088*/ 	.dword	$str$28


//--------------------- .text._ZN7cutlass13device_kernelINS_4gemm6kernel13GemmUniversalIN4cute5tupleIJiiiiEEENS1_10collective13CollectiveMmaINS1_35MainloopSm100TmaUmmaWarpSpecializedILi8ELi2ELi4ENS5_IJNS4_1CILi2EEESB_NSA_ILi1EEEEEEEENS5_IJNSA_ILi256EEENSA_ILi128EEESG_EEENS_12float_e5m2_tENS5_IJlSC_lEEESI_SJ_NS4_8TiledMMAINS4_8MMA_AtomIJNS4_10MMA_TraitsINS4_25SM100_MMA_F8F6F4_2x1SM_SSEJSI_SI_fSF_SG_NS4_17integral_constantINS4_4UMMA5MajorELSQ_0EEESR_NSO_INSP_7ScaleInELSS_0EEEST_EEEEEENS4_6LayoutINS5_IJSC_SC_SC_EEENS5_IJNSA_ILi0EEESY_SY_EEEEENS5_IJNS4_10UnderscoreES11_S11_EEEEENS4_28SM100_TMA_2SM_LOAD_MULTICASTENS4_14ComposedLayoutINS4_7SwizzleILi3ELi4ELi3EEENS4_18smem_ptr_flag_bitsILi8EEENSW_INS5_IJNSA_ILi8EEESG_EEENS5_IJSG_SC_EEEEEEEvNS4_8identityENS4_18SM100_TMA_2SM_LOADES1E_vS1F_EENS_8epilogue10collective18CollectiveEpilogueINS1I_23Sm100TmaWarpSpecializedILi2ELi2ELi64ELb0ELb0EEEJNS5_IJSG_SG_SG_EEENS5_IJNSW_ISG_SC_EENSW_INSA_ILi64EEESC_EEEEESI_SJ_SI_SJ_NS1I_6fusion15FusionCallbacksIS1M_NS1S_17LinearCombinationISI_fSI_fLNS_15FloatRoundStyleE2EEES1N_S1R_JEEENS4_5SM1004TMEM4LOAD26SM100_TMEM_LOAD_32dp32b64xENS4_13SM90_TMA_LOADENS15_INS16_ILi2ELi4ELi3EEES19_NSW_INS5_IJS1A_S1P_EEENS5_IJS1P_SC_EEEEEEENS4_39AutoVectorizingCopyWithAssumedAlignmentILi128EEENS4_14SM90_TMA_STOREES27_S29_S29_EEEvvEEEEvNT_6ParamsE --------------------------
	.section	.text._ZN7cutlass13device_kernelINS_4gemm6kernel13GemmUniversalIN4cute5tupleIJiiiiEEENS1_10collective13CollectiveMmaINS1_35MainloopSm100TmaUmmaWarpSpecializedILi8ELi2ELi4ENS5_IJNS4_1CILi2EEESB_NSA_ILi1EEEEEEEENS5_IJNSA_ILi256EEENSA_ILi128EEESG_EEENS_12float_e5m2_tENS5_IJlSC_lEEESI_SJ_NS4_8TiledMMAINS4_8MMA_AtomIJNS4_10MMA_TraitsINS4_25SM100_MMA_F8F6F4_2x1SM_SSEJSI_SI_fSF_SG_NS4_17integral_constantINS4_4UMMA5MajorELSQ_0EEESR_NSO_INSP_7ScaleInELSS_0EEEST_EEEEEENS4_6LayoutINS5_IJSC_SC_SC_EEENS5_IJNSA_ILi0EEESY_SY_EEEEENS5_IJNS4_10UnderscoreES11_S11_EEEEENS4_28SM100_TMA_2SM_LOAD_MULTICASTENS4_14ComposedLayoutINS4_7SwizzleILi3ELi4ELi3EEENS4_18smem_ptr_flag_bitsILi8EEENSW_INS5_IJNSA_ILi8EEESG_EEENS5_IJSG_SC_EEEEEEEvNS4_8identityENS4_18SM100_TMA_2SM_LOADES1E_vS1F_EENS_8epilogue10collective18CollectiveEpilogueINS1I_23Sm100TmaWarpSpecializedILi2ELi2ELi64ELb0ELb0EEEJNS5_IJSG_SG_SG_EEENS5_IJNSW_ISG_SC_EENSW_INSA_ILi64EEESC_EEEEESI_SJ_SI_SJ_NS1I_6fusion15FusionCallbacksIS1M_NS1S_17LinearCombinationISI_fSI_fLNS_15FloatRoundStyleE2EEES1N_S1R_JEEENS4_5SM1004TMEM4LOAD26SM100_TMEM_LOAD_32dp32b64xENS4_13SM90_TMA_LOADENS15_INS16_ILi2ELi4ELi3EEES19_NSW_INS5_IJS1A_S1P_EEENS5_IJS1P_SC_EEEEEEENS4_39AutoVectorizingCopyWithAssumedAlignmentILi128EEENS4_14SM90_TMA_STOREES27_S29_S29_EEEvvEEEEvNT_6ParamsE,"ax",@progbits
	.align	128
.text._ZN7cutlass13device_kernelINS_4gemm6kernel13GemmUniversalIN4cute5tupleIJiiiiEEENS1_10collective13CollectiveMmaINS1_35MainloopSm100TmaUmmaWarpSpecializedILi8ELi2ELi4ENS5_IJNS4_1CILi2EEESB_NSA_ILi1EEEEEEEENS5_IJNSA_ILi256EEENSA_ILi128EEESG_EEENS_12float_e5m2_tENS5_IJlSC_lEEESI_SJ_NS4_8TiledMMAINS4_8MMA_AtomIJNS4_10MMA_TraitsINS4_25SM100_MMA_F8F6F4_2x1SM_SSEJSI_SI_fSF_SG_NS4_17integral_constantINS4_4UMMA5MajorELSQ_0EEESR_NSO_INSP_7ScaleInELSS_0EEEST_EEEEEENS4_6LayoutINS5_IJSC_SC_SC_EEENS5_IJNSA_ILi0EEESY_SY_EEEEENS5_IJNS4_10UnderscoreES11_S11_EEEEENS4_28SM100_TMA_2SM_LOAD_MULTICASTENS4_14ComposedLayoutINS4_7SwizzleILi3ELi4ELi3EEENS4_18smem_ptr_flag_bitsILi8EEENSW_INS5_IJNSA_ILi8EEESG_EEENS5_IJSG_SC_EEEEEEEvNS4_8identityENS4_18SM100_TMA_2SM_LOADES1E_vS1F_EENS_8epilogue10collective18CollectiveEpilogueINS1I_23Sm100TmaWarpSpecializedILi2ELi2ELi64ELb0ELb0EEEJNS5_IJSG_SG_SG_EEENS5_IJNSW_ISG_SC_EENSW_INSA_ILi64EEESC_EEEEESI_SJ_SI_SJ_NS1I_6fusion15FusionCallbacksIS1M_NS1S_17LinearCombinationISI_fSI_fLNS_15FloatRoundStyleE2EEES1N_S1R_JEEENS4_5SM1004TMEM4LOAD26SM100_TMEM_LOAD_32dp32b64xENS4_13SM90_TMA_LOADENS15_INS16_ILi2ELi4ELi3EEES19_NSW_INS5_IJS1A_S1P_EEENS5_IJS1P_SC_EEEEEEENS4_39AutoVectorizingCopyWithAssumedAlignmentILi128EEENS4_14SM90_TMA_STOREES27_S29_S29_EEEvvEEEEvNT_6ParamsE:
        .type           _ZN7cutlass13device_kernelINS_4gemm6kernel13GemmUniversalIN4cute5tupleIJiiiiEEENS1_10collective13CollectiveMmaINS1_35MainloopSm100TmaUmmaWarpSpecializedILi8ELi2ELi4ENS5_IJNS4_1CILi2EEESB_NSA_ILi1EEEEEEEENS5_IJNSA_ILi256EEENSA_ILi128EEESG_EEENS_12float_e5m2_tENS5_IJlSC_lEEESI_SJ_NS4_8TiledMMAINS4_8MMA_AtomIJNS4_10MMA_TraitsINS4_25SM100_MMA_F8F6F4_2x1SM_SSEJSI_SI_fSF_SG_NS4_17integral_constantINS4_4UMMA5MajorELSQ_0EEESR_NSO_INSP_7ScaleInELSS_0EEEST_EEEEEENS4_6LayoutINS5_IJSC_SC_SC_EEENS5_IJNSA_ILi0EEESY_SY_EEEEENS5_IJNS4_10UnderscoreES11_S11_EEEEENS4_28SM100_TMA_2SM_LOAD_MULTICASTENS4_14ComposedLayoutINS4_7SwizzleILi3ELi4ELi3EEENS4_18smem_ptr_flag_bitsILi8EEENSW_INS5_IJNSA_ILi8EEESG_EEENS5_IJSG_SC_EEEEEEEvNS4_8identityENS4_18SM100_TMA_2SM_LOADES1E_vS1F_EENS_8epilogue10collective18CollectiveEpilogueINS1I_23Sm100TmaWarpSpecializedILi2ELi2ELi64ELb0ELb0EEEJNS5_IJSG_SG_SG_EEENS5_IJNSW_ISG_SC_EENSW_INSA_ILi64EEESC_EEEEESI_SJ_SI_SJ_NS1I_6fusion15FusionCallbacksIS1M_NS1S_17LinearCombinationISI_fSI_fLNS_15FloatRoundStyleE2EEES1N_S1R_JEEENS4_5SM1004TMEM4LOAD26SM100_TMEM_LOAD_32dp32b64xENS4_13SM90_TMA_LOADENS15_INS16_ILi2ELi4ELi3EEES19_NSW_INS5_IJS1A_S1P_EEENS5_IJS1P_SC_EEEEEEENS4_39AutoVectorizingCopyWithAssumedAlignmentILi128EEENS4_14SM90_TMA_STOREES27_S29_S29_EEEvvEEEEvNT_6ParamsE,@function
        .size           _ZN7cutlass13device_kernelINS_4gemm6kernel13GemmUniversalIN4cute5tupleIJiiiiEEENS1_10collective13CollectiveMmaINS1_35MainloopSm100TmaUmmaWarpSpecializedILi8ELi2ELi4ENS5_IJNS4_1CILi2EEESB_NSA_ILi1EEEEEEEENS5_IJNSA_ILi256EEENSA_ILi128EEESG_EEENS_12float_e5m2_tENS5_IJlSC_lEEESI_SJ_NS4_8TiledMMAINS4_8MMA_AtomIJNS4_10MMA_TraitsINS4_25SM100_MMA_F8F6F4_2x1SM_SSEJSI_SI_fSF_SG_NS4_17integral_constantINS4_4UMMA5MajorELSQ_0EEESR_NSO_INSP_7ScaleInELSS_0EEEST_EEEEEENS4_6LayoutINS5_IJSC_SC_SC_EEENS5_IJNSA_ILi0EEESY_SY_EEEEENS5_IJNS4_10UnderscoreES11_S11_EEEEENS4_28SM100_TMA_2SM_LOAD_MULTICASTENS4_14ComposedLayoutINS4_7SwizzleILi3ELi4ELi3EEENS4_18smem_ptr_flag_bitsILi8EEENSW_INS5_IJNSA_ILi8EEESG_EEENS5_IJSG_SC_EEEEEEEvNS4_8identityENS4_18SM100_TMA_2SM_LOADES1E_vS1F_EENS_8epilogue10collective18CollectiveEpilogueINS1I_23Sm100TmaWarpSpecializedILi2ELi2ELi64ELb0ELb0EEEJNS5_IJSG_SG_SG_EEENS5_IJNSW_ISG_SC_EENSW_INSA_ILi64EEESC_EEEEESI_SJ_SI_SJ_NS1I_6fusion15FusionCallbacksIS1M_NS1S_17LinearCombinationISI_fSI_fLNS_15FloatRoundStyleE2EEES1N_S1R_JEEENS4_5SM1004TMEM4LOAD26SM100_TMEM_LOAD_32dp32b64xENS4_13SM90_TMA_LOADENS15_INS16_ILi2ELi4ELi3EEES19_NSW_INS5_IJS1A_S1P_EEENS5_IJS1P_SC_EEEEEEENS4_39AutoVectorizingCopyWithAssumedAlignmentILi128EEENS4_14SM90_TMA_STOREES27_S29_S29_EEEvvEEEEvNT_6ParamsE,(.L_x_176 - _ZN7cutlass13device_kernelINS_4gemm6kernel13GemmUniversalIN4cute5tupleIJiiiiEEENS1_10collective13CollectiveMmaINS1_35MainloopSm100TmaUmmaWarpSpecializedILi8ELi2ELi4ENS5_IJNS4_1CILi2EEESB_NSA_ILi1EEEEEEEENS5_IJNSA_ILi256EEENSA_ILi128EEESG_EEENS_12float_e5m2_tENS5_IJlSC_lEEESI_SJ_NS4_8TiledMMAINS4_8MMA_AtomIJNS4_10MMA_TraitsINS4_25SM100_MMA_F8F6F4_2x1SM_SSEJSI_SI_fSF_SG_NS4_17integral_constantINS4_4UMMA5MajorELSQ_0EEESR_NSO_INSP_7ScaleInELSS_0EEEST_EEEEEENS4_6LayoutINS5_IJSC_SC_SC_EEENS5_IJNSA_ILi0EEESY_SY_EEEEENS5_IJNS4_10UnderscoreES11_S11_EEEEENS4_28SM100_TMA_2SM_LOAD_MULTICASTENS4_14ComposedLayoutINS4_7SwizzleILi3ELi4ELi3EEENS4_18smem_ptr_flag_bitsILi8EEENSW_INS5_IJNSA_ILi8EEESG_EEENS5_IJSG_SC_EEEEEEEvNS4_8identityENS4_18SM100_TMA_2SM_LOADES1E_vS1F_EENS_8epilogue10collective18CollectiveEpilogueINS1I_23Sm100TmaWarpSpecializedILi2ELi2ELi64ELb0ELb0EEEJNS5_IJSG_SG_SG_EEENS5_IJNSW_ISG_SC_EENSW_INSA_ILi64EEESC_EEEEESI_SJ_SI_SJ_NS1I_6fusion15FusionCallbacksIS1M_NS1S_17LinearCombinationISI_fSI_fLNS_15FloatRoundStyleE2EEES1N_S1R_JEEENS4_5SM1004TMEM4LOAD26SM100_TMEM_LOAD_32dp32b64xENS4_13SM90_TMA_LOADENS15_INS16_ILi2ELi4ELi3EEES19_NSW_INS5_IJS1A_S1P_EEENS5_IJS1P_SC_EEEEEEENS4_39AutoVectorizingCopyWithAssumedAlignmentILi128EEENS4_14SM90_TMA_STOREES27_S29_S29_EEEvvEEEEvNT_6ParamsE)
        .other          _ZN7cutlass13device_kernelINS_4gemm6kernel13GemmUniversalIN4cute5tupleIJiiiiEEENS1_10collective13CollectiveMmaINS1_35MainloopSm100TmaUmmaWarpSpecializedILi8ELi2ELi4ENS5_IJNS4_1CILi2EEESB_NSA_ILi1EEEEEEEENS5_IJNSA_ILi256EEENSA_ILi128EEESG_EEENS_12float_e5m2_tENS5_IJlSC_lEEESI_SJ_NS4_8TiledMMAINS4_8MMA_AtomIJNS4_10MMA_TraitsINS4_25SM100_MMA_F8F6F4_2x1SM_SSEJSI_SI_fSF_SG_NS4_17integral_constantINS4_4UMMA5MajorELSQ_0EEESR_NSO_INSP_7ScaleInELSS_0EEEST_EEEEEENS4_6LayoutINS5_IJSC_SC_SC_EEENS5_IJNSA_ILi0EEESY_SY_EEEEENS5_IJNS4_10UnderscoreES11_S11_EEEEENS4_28SM100_TMA_2SM_LOAD_MULTICASTENS4_14ComposedLayoutINS4_7SwizzleILi3ELi4ELi3EEENS4_18smem_ptr_flag_bitsILi8EEENSW_INS5_IJNSA_ILi8EEESG_EEENS5_IJSG_SC_EEEEEEEvNS4_8identityENS4_18SM100_TMA_2SM_LOADES1E_vS1F_EENS_8epilogue10collective18CollectiveEpilogueINS1I_23Sm100TmaWarpSpecializedILi2ELi2ELi64ELb0ELb0EEEJNS5_IJSG_SG_SG_EEENS5_IJNSW_ISG_SC_EENSW_INSA_ILi64EEESC_EEEEESI_SJ_SI_SJ_NS1I_6fusion15FusionCallbacksIS1M_NS1S_17LinearCombinationISI_fSI_fLNS_15FloatRoundStyleE2EEES1N_S1R_JEEENS4_5SM1004TMEM4LOAD26SM100_TMEM_LOAD_32dp32b64xENS4_13SM90_TMA_LOADENS15_INS16_ILi2ELi4ELi3EEES19_NSW_INS5_IJS1A_S1P_EEENS5_IJS1P_SC_EEEEEEENS4_39AutoVectorizingCopyWithAssumedAlignmentILi128EEENS4_14SM90_TMA_STOREES27_S29_S29_EEEvvEEEEvNT_6ParamsE,@"STO_CUDA_ENTRY STV_DEFAULT"
_ZN7cutlass13device_kernelINS_4gemm6kernel13GemmUniversalIN4cute5tupleIJiiiiEEENS1_10collective13CollectiveMmaINS1_35MainloopSm100TmaUmmaWarpSpecializedILi8ELi2ELi4ENS5_IJNS4_1CILi2EEESB_NSA_ILi1EEEEEEEENS5_IJNSA_ILi256EEENSA_ILi128EEESG_EEENS_12float_e5m2_tENS5_IJlSC_lEEESI_SJ_NS4_8TiledMMAINS4_8MMA_AtomIJNS4_10MMA_TraitsINS4_25SM100_MMA_F8F6F4_2x1SM_SSEJSI_SI_fSF_SG_NS4_17integral_constantINS4_4UMMA5MajorELSQ_0EEESR_NSO_INSP_7ScaleInELSS_0EEEST_EEEEEENS4_6LayoutINS5_IJSC_SC_SC_EEENS5_IJNSA_ILi0EEESY_SY_EEEEENS5_IJNS4_10UnderscoreES11_S11_EEEEENS4_28SM100_TMA_2SM_LOAD_MULTICASTENS4_14ComposedLayoutINS4_7SwizzleILi3ELi4ELi3EEENS4_18smem_ptr_flag_bitsILi8EEENSW_INS5_IJNSA_ILi8EEESG_EEENS5_IJSG_SC_EEEEEEEvNS4_8identityENS4_18SM100_TMA_2SM_LOADES1E_vS1F_EENS_8epilogue10collective18CollectiveEpilogueINS1I_23Sm100TmaWarpSpecializedILi2ELi2ELi64ELb0ELb0EEEJNS5_IJSG_SG_SG_EEENS5_IJNSW_ISG_SC_EENSW_INSA_ILi64EEESC_EEEEESI_SJ_SI_SJ_NS1I_6fusion15FusionCallbacksIS1M_NS1S_17LinearCombinationISI_fSI_fLNS_15FloatRoundStyleE2EEES1N_S1R_JEEENS4_5SM1004TMEM4LOAD26SM100_TMEM_LOAD_32dp32b64xENS4_13SM90_TMA_LOADENS15_INS16_ILi2ELi4ELi3EEES19_NSW_INS5_IJS1A_S1P_EEENS5_IJS1P_SC_EEEEEEENS4_39AutoVectorizingCopyWithAssumedAlignmentILi128EEENS4_14SM90_TMA_STOREES27_S29_S29_EEEvvEEEEvNT_6ParamsE:
[----:B------:R-:W1:Y:S01]  /*0000*/  LDC R1, c[0x0][0x37c] ;  /* 0x0000df00ff017b82 */ /* 0x000e620000000800 */
[----:B------:R-:W2:Y:S01]  /*0010*/  S2R R170, SR_TID.X ;  /* 0x0000000000aa7919 */ /* 0x000ea20000002100 */
[----:B------:R-:W3:Y:S06]  /*0020*/  LDCU.64 UR8, c[0x0][0x890] ;  /* 0x00011200ff0877ac */ /* 0x000eec0008000a00 */
[----:B------:R-:W4:Y:S01]  /*0030*/  S2UR UR48, SR_CgaCtaId ;  /* 0x00000000003079c3 */ /* 0x000f220000008800 */
[----:B------:R-:W-:Y:S02]  /*0040*/  PRMT R158, RZ, 0x7610, R158 ;  /* 0x00007610ff9e7816 */ /* 0x000fe4000000009e */
[----:B------:R-:W-:Y:S01]  /*0050*/  ELECT P1, URZ, PT ;  /* 0x0000000000ff782f */ /* 0x000fe20003820000 */
[----:B---3--:R-:W-:-:S04]  /*0060*/  UISETP.NE.U32.AND UP0, UPT, UR8, URZ, UPT ;  /* 0x000000ff0800728c */ /* 0x008fc8000bf05070 */
[----:B------:R-:W-:Y:S02]  /*0070*/  UISETP.NE.AND.EX UP0, UPT, UR9, URZ, UPT, UP0 ;  /* 0x000000ff0900728c */ /* 0x000fe4000bf05300 */
[----:B----4-:R-:W-:Y:S02]  /*0080*/  ULOP3.LUT UR46, UR48, 0x1, URZ, 0xc0, !UPT ;  /* 0x00000001302e7892 */ /* 0x010fe4000f8ec0ff */
[----:B------:R-:W-:Y:S01]  /*0090*/  ULOP3.LUT UR45, UR48, 0x1, URZ, 0x3c, !UPT ;  /* 0x00000001302d7892 */ /* 0x000fe2000f8e3cff */
[----:B--2---:R-:W-:-:S05]  /*00a0*/  SHF.R.U32.HI R159, RZ, 0x5, R170 ;  /* 0x00000005ff9f7819 */ /* 0x004fca00000116aa */
[----:B------:R-:W2:Y:S02]  /*00b0*/  SHFL.IDX PT, R0, R159, RZ, 0x1f ;  /* 0x00001fff9f007589 */ /* 0x000ea400000e0000 */
[----:B--2---:R-:W-:Y:S01]  /*00c0*/  R2UR UR13, R0 ;  /* 0x00000000000d72ca */ /* 0x004fe200000e0000 */
[----:B-1----:R-:W-:-:S14]  /*00d0*/  BRA.U UP0, `(.L_x_0) ;  /* 0x0000000100307547 */ /* 0x002fdc000b800000 */
[----:B------:R-:W1:Y:S02]  /*00e0*/  LDCU.64 UR4, c[0x0][0x888] ;  /* 0x00011100ff0477ac */ /* 0x000e640008000a00 */
[----:B-1----:R-:W-:-:S04]  /*00f0*/  UISETP.NE.U32.AND UP0, UPT, UR4, URZ, UPT ;  /* 0x000000ff0400728c */ /* 0x002fc8000bf05070 */
[----:B------:R-:W-:-:S09]  /*0100*/  UISETP.NE.AND.EX UP0, UPT, UR5, URZ, UPT, UP0 ;  /* 0x000000ff0500728c */ /* 0x000fd2000bf05300 */
[----:B------:R-:W-:Y:S05]  /*0110*/  BRA.U !UP0, `(.L_x_1) ;  /* 0x0000000108147547 */ /* 0x000fea000b800000 */
[----:B------:R-:W1:Y:S01]  /*0120*/  LDC.64 R2, c[0x0][0x888] ;  /* 0x00022200ff027b82 */ /* 0x000e620000000a00 */
[----:B------:R-:W1:Y:S02]  /*0130*/  LDCU.64 UR4, c[0x0][0x358] ;  /* 0x00006b00ff0477ac */ /* 0x000e640008000a00 */
[----:B-1----:R1:W5:Y:S01]  /*0140*/  LDG.E R73, desc[UR4][R2.64] ;  /* 0x0000000402497981 */ /* 0x002362000c1e1900 */
[----:B------:R-:W-:Y:S01]  /*0150*/  HFMA2 R158, -RZ, RZ, 0, 5.9604644775390625e-08 ;  /* 0x00000001ff9e7431 */ /* 0x000fe200000001ff */
[----:B------:R-:W-:Y:S05]  /*0160*/  BRA `(.L_x_0) ;  /* 0x00000000000c7947 */ /* 0x000fea0003800000 */
.L_x_1:
[----:B------:R-:W1:Y:S01]  /*0170*/  LDCU UR4, c[0x0][0x880] ;  /* 0x00011000ff0477ac */ /* 0x000e620008000800 */
[----:B------:R-:W-:Y:S01]  /*0180*/  HFMA2 R158, -RZ, RZ, 0, 5.9604644775390625e-08 ;  /* 0x00000001ff9e7431 */ /* 0x000fe200000001ff */
[----:B-1----:R-:W-:-:S07]  /*0190*/  MOV R73, UR4 ;  /* 0x0000000400497c02 */ /* 0x002fce0008000f00 */
.L_x_0:
[----:B------:R-:W2:Y:S02]  /*01a0*/  LDCU.64 UR4, c[0x0][0x8b0] ;  /* 0x00011600ff0477ac */ /* 0x000ea40008000a00 */
[----:B--2---:R-:W-:-:S04]  /*01b0*/  UISETP.NE.U32.AND UP0, UPT, UR4, URZ, UPT ;  /* 0x000000ff0400728c */ /* 0x004fc8000bf05070 */
[----:B------:R-:W-:-:S09]  /*01c0*/  UISETP.NE.AND.EX UP0, UPT, UR5, URZ, UPT, UP0 ;  /* 0x000000ff0500728c */ /* 0x000fd2000bf05300 */
[----:B------:R-:W-:Y:S05]  /*01d0*/  BRA.U UP0, `(.L_x_2) ;  /* 0x0000000100287547 */ /* 0x000fea000b800000 */
[----:B------:R-:W2:Y:S02]  /*01e0*/  LDCU.64 UR4, c[0x0][0x8a8] ;  /* 0x00011500ff0477ac */ /* 0x000ea40008000a00 */
[----:B--2---:R-:W-:-:S04]  /*01f0*/  UISETP.NE.U32.AND UP0, UPT, UR4, URZ, UPT ;  /* 0x000000ff0400728c */ /* 0x004fc8000bf05070 */
[----:B------:R-:W-:-:S09]  /*0200*/  UISETP.NE.AND.EX UP0, UPT, UR5, URZ, UPT, UP0 ;  /* 0x000000ff0500728c */ /* 0x000fd2000bf05300 */
[----:B------:R-:W-:Y:S05]  /*0210*/  BRA.U !UP0, `(.L_x_3) ;  /* 0x0000000108107547 */ /* 0x000fea000b800000 */
[----:B------:R-:W2:Y:S01]  /*0220*/  LDC.64 R70, c[0x0][0x8a8] ;  /* 0x00022a00ff467b82 */ /* 0x000ea20000000a00 */
[----:B------:R-:W2:Y:S02]  /*0230*/  LDCU.64 UR4, c[0x0][0x358] ;  /* 0x00006b00ff0477ac */ /* 0x000ea40008000a00 */
[----:B--2---:R2:W5:Y:S01]  /*0240*/  LDG.E R70, desc[UR4][R70.64] ;  /* 0x0000000446467981 */ /* 0x004562000c1e1900 */
[----:B------:R-:W-:Y:S05]  /*0250*/  BRA `(.L_x_2) ;  /* 0x0000000000087947 */ /* 0x000fea0003800000 */
.L_x_3:
[----:B------:R-:W2:Y:S02]  /*0260*/  LDCU UR4, c[0x0][0x8a0] ;  /* 0x00011400ff0477ac */ /* 0x000ea40008000800 */
[----:B--2---:R-:W-:Y:S02]  /*0270*/  MOV R70, UR4 ;  /* 0x0000000400467c02 */ /* 0x004fe40008000f00 */
.L_x_2:
[----:B------:R-:W-:Y:S01]  /*0280*/  IMAD.U32 R0, RZ, RZ, UR13 ;  /* 0x0000000dff007e24 */ /* 0x000fe2000f8e00ff */
[----:B------:R-:W-:Y:S04]  /*0290*/  BSSY.RECONVERGENT B0, `(.L_x_4) ;  /* 0x000000c000007945 */ /* 0x000fe80003800200 */
[C---:B------:R-:W-:Y:S02]  /*02a0*/  ISETP.NE.OR P2, PT, R0.reuse, 0x1, !P1 ;  /* 0x000000010000780c */ /* 0x040fe40004f45670 */
[----:B------:R-:W-:-:S11]  /*02b0*/  ISETP.NE.OR P0, PT, R0, 0x3, !P1 ;  /* 0x000000030000780c */ /* 0x000fd60004f05670 */
[----:B------:R-:W-:Y:S05]  /*02c0*/  @P2 BRA `(.L_x_5) ;  /* 0x0000000000202947 */ /* 0x000fea0003800000 */
[----:B------:R-:W3:Y:S02]  /*02d0*/  LDCU.64 UR4, c[0x0][0x348] ;  /* 0x00006900ff0477ac */ /* 0x000ee40008000a00 */
[----:B---3--:R-:W-:Y:S02]  /*02e0*/  UIADD3 UR6, UP1, UPT, UR4, 0x80, URZ ;  /* 0x0000008004067890 */ /* 0x008fe4000ff3e0ff */
[----:B------:R-:W-:Y:S02]  /*02f0*/  UIADD3 UR4, UP0, UPT, UR4, 0x180, URZ ;  /* 0x0000018004047890 */ /* 0x000fe4000ff1e0ff */
[----:B------:R-:W-:Y:S02]  /*0300*/  UIADD3.X UR7, UPT, UPT, URZ, UR5, URZ, UP1, !UPT ;  /* 0x00000005ff077290 */ /* 0x000fe40008ffe4ff */
[----:B------:R-:W-:-:S07]  /*0310*/  UIADD3.X UR5, UPT, UPT, URZ, UR5, URZ, UP0, !UPT ;  /* 0x00000005ff057290 */ /* 0x000fce00087fe4ff */
[----:B------:R3:W-:Y:S02]  /*0320*/  UTMACCTL.PF [UR6] ;  /* 0x00000000060079b9 */ /* 0x0007e40008040000 */
[----:B------:R3:W-:Y:S02]  /*0330*/  UTMACCTL.PF [UR4] ;  /* 0x00000000040079b9 */ /* 0x0007e40008040000 */
[----:B---3--:R-:W-:Y:S01]  /*0340*/  NOP ;  /* 0x0000000000007918 */ /* 0x008fe20000000000 */
.L_x_5:
[----:B------:R-:W-:Y:S05]  /*0350*/  BSYNC.RECONVERGENT B0 ;  /* 0x0000000000007941 */ /* 0x000fea0003800200 */
.L_x_4:
[----:B------:R-:W-:Y:S04]  /*0360*/  BSSY.RECONVERGENT B0, `(.L_x_6) ;  /* 0x000000a000007945 */ /* 0x000fe80003800200 */
        /* <DEDUP_REMOVED lines=9> */
.L_x_7:
[----:B------:R-:W-:Y:S05]  /*0400*/  BSYNC.RECONVERGENT B0 ;  /* 0x0000000000007941 */ /* 0x000fea0003800200 */
.L_x_6:
[----:B------:R-:W3:Y:S01]  /*0410*/  LDCU.64 UR4, c[0x0][0x888] ;  /* 0x00011100ff0477ac */ /* 0x000ee20008000a00 */
[----:B------:R-:W-:Y:S02]  /*0420*/  UISETP.EQ.U32.AND UP1, UPT, UR8, URZ, UPT ;  /* 0x000000ff0800728c */ /* 0x000fe4000bf22070 */
[----:B------:R-:W-:Y:S02]  /*0430*/  UPLOP3.LUT UP3, UPT, UPT, UPT, UPT, 0x80, 0x8 ;  /* 0x000000000008789c */ /* 0x000fe40003f6f070 */
[----:B---3--:R-:W-:-:S04]  /*0440*/  UISETP.NE.U32.AND UP0, UPT, UR4, URZ, UPT ;  /* 0x000000ff0400728c */ /* 0x008fc8000bf05070 */
[----:B------:R-:W-:-:S04]  /*0450*/  UISETP.NE.AND.EX UP0, UPT, UR5, URZ, UPT, UP0 ;  /* 0x000000ff0500728c */ /* 0x000fc8000bf05300 */
[----:B------:R-:W-:-:S04]  /*0460*/  UISETP.EQ.OR.EX UP2, UPT, UR9, URZ, !UP0, UP1 ;  /* 0x000000ff0900728c */ /* 0x000fc8000c742710 */
[----:B------:R-:W-:-:S06]  /*0470*/  UP2UR UR4, UPR, URZ, 0x4 ;  /* 0x00000004ff047883 */ /* 0x000fcc0008000000 */
[----:B------:R-:W-:Y:S01]  /*0480*/  MOV R160, UR4 ;  /* 0x0000000400a07c02 */ /* 0x000fe20008000f00 */
[----:B------:R-:W-:Y:S06]  /*0490*/  BRA.U !UP2, `(.L_x_8) ;  /* 0x000000010a207547 */ /* 0x000fec000b800000 */
[----:B------:R-:W-:Y:S01]  /*04a0*/  UISETP.NE.U32.AND UP1, UPT, UR8, URZ, UPT ;  /* 0x000000ff0800728c */ /* 0x000fe2000bf25070 */
[----:B-----5:R-:W-:Y:S01]  /*04b0*/  FSETP.NEU.AND P0, PT, R73, RZ, PT ;  /* 0x000000ff4900720b */ /* 0x020fe20003f0d000 */
[----:B------:R-:W-:Y:S02]  /*04c0*/  USEL UR4, URZ, 0xffffffff, UP0 ;  /* 0xffffffffff047887 */ /* 0x000fe40008000000 */
[----:B------:R-:W-:-:S10]  /*04d0*/  UISETP.NE.AND.EX UP1, UPT, UR9, URZ, UPT, UP1 ;  /* 0x000000ff0900728c */ /* 0x000fd4000bf25310 */
[----:B------:R-:W-:Y:S01]  /*04e0*/  VOTEU.ANY UP0, P0 ;  /* 0x0000000000ff7886 */ /* 0x000fe20000000100 */
[----:B------:R-:W-:-:S04]  /*04f0*/  @!UP1 USEL UR4, URZ, 0xffffffff, UP0 ;  /* 0xffffffffff049887 */ /* 0x000fc80008000000 */
[----:B------:R-:W-:-:S04]  /*0500*/  ULOP3.LUT UR4, UR4, 0x1, URZ, 0xc0, !UPT ;  /* 0x0000000104047892 */ /* 0x000fc8000f8ec0ff */
[----:B------:R-:W-:-:S11]  /*0510*/  UISETP.NE.U32.AND UP3, UPT, UR4, 0x1, UPT ;  /* 0x000000010400788c */ /* 0x000fd6000bf65070 */
.L_x_8:
[----:B------:R-:W3:Y:S01]  /*0520*/  SHFL.IDX PT, R0, R159, RZ, 0x1f ;  /* 0x00001fff9f007589 */ /* 0x000ee200000e0000 */
[----:B------:R-:W-:-:S04]  /*0530*/  UISETP.NE.AND UP0, UPT, UR13, 0x2, UPT ;  /* 0x000000020d00788c */ /* 0x000fc8000bf05270 */
[----:B------:R-:W-:Y:S02]  /*0540*/  UISETP.EQ.AND UP1, UPT, UR46, URZ, !UP0 ;  /* 0x000000ff2e00728c */ /* 0x000fe4000c722270 */
[----:B------:R-:W-:-:S04]  /*0550*/  USEL UR43, URZ, 0x1, UP0 ;  /* 0x00000001ff2b7887 */ /* 0x000fc80008000000 */
[----:B------:R-:W-:Y:S02]  /*0560*/  PLOP3.LUT P3, PT, P1, PT, UP1, 0x80, 0x8 ;  /* 0x000000000008781c */ /* 0x000fe40000f6f018 */
[----:B---3--:R-:W-:-:S13]  /*0570*/  ISETP.NE.AND P0, PT, R0, RZ, PT ;  /* 0x000000ff0000720c */ /* 0x008fda0003f05270 */
[----:B------:R-:W-:Y:S05]  /*0580*/  @P0 BRA `(.L_x_9) ;  /* 0x0000000000740947 */ /* 0x000fea0003800000 */
[----:B------:R-:W-:Y:S01]  /*0590*/  UMOV UR4, 0x400 ;  /* 0x0000040000047882 */ /* 0x000fe20000000000 */
[----:B------:R-:W-:Y:S01]  /*05a0*/  UMOV UR8, 0x1 ;  /* 0x0000000100087882 */ /* 0x000fe20000000000 */
[----:B------:R-:W-:Y:S01]  /*05b0*/  UMOV UR6, 0x2 ;  /* 0x0000000200067882 */ /* 0x000fe20000000000 */
[----:B------:R-:W-:Y:S02]  /*05c0*/  ULEA UR4, UR48, UR4, 0x18 ;  /* 0x0000000430047291 */ /* 0x000fe4000f8ec0ff */
[----:B------:R-:W-:-:S04]  /*05d0*/  UIADD3 UR8, UPT, UPT, -UR8, 0x100000, URZ ;  /* 0x0010000008087890 */ /* 0x000fc8000fffe1ff */
[----:B------:R-:W-:Y:S02]  /*05e0*/  USHF.L.U32 UR9, UR8, 0xb, URZ ;  /* 0x0000000b08097899 */ /* 0x000fe400080006ff */
[----:B------:R-:W-:Y:S02]  /*05f0*/  USHF.L.U32 UR8, UR8, 0x1, URZ ;  /* 0x0000000108087899 */ /* 0x000fe400080006ff */
[----:B------:R-:W-:-:S04]  /*0600*/  UIADD3 UR6, UPT, UPT, -UR6, 0x100000, URZ ;  /* 0x0010000006067890 */ /* 0x000fc8000fffe1ff */
[----:B------:R-:W-:Y:S02]  /*0610*/  USHF.L.U32 UR7, UR6, 0xb, URZ ;  /* 0x0000000b06077899 */ /* 0x000fe400080006ff */
[----:B------:R-:W-:Y:S01]  /*0620*/  USHF.L.U32 UR6, UR6, 0x1, URZ ;  /* 0x0000000106067899 */ /* 0x000fe200080006ff */
[----:B------:R-:W-:Y:S01]  /*0630*/  ELECT P0, URZ, PT ;  /* 0x0000000000ff782f */ /* 0x000fe20003800000 */
[----:B------:R-:W3:Y:S02]  /*0640*/  FENCE.VIEW.ASYNC.S ;  /* 0x00000000000073c6 */ /* 0x000ee40000000000 */
[----:B---3--:R3:W4:Y:S08]  /*0650*/  SYNCS.EXCH.64 URZ, [UR4], UR8 ;  /* 0x0000000804ff75b2 */ /* 0x0087300008000100 */
[----:B------:R3:W1:Y:S01]  /*0660*/  SYNCS.EXCH.64 URZ, [UR4+0x40], UR6 ;  /* 0x0000400604ff75b2 */ /* 0x0006620008000100 */
        /* <DEDUP_REMOVED lines=13> */
[----:B------:R3:W1:Y:S02]  /*0740*/  SYNCS.EXCH.64 URZ, [UR4+0x78], UR6 ;  /* 0x0000780604ff75b2 */ /* 0x0006640008000100 */
[----:B---3--:R-:W-:Y:S01]  /*0750*/  NOP ;  /* 0x0000000000007918 */ /* 0x008fe20000000000 */
.L_x_9:
[----:B------:R-:W3:Y:S01]  /*0760*/  SHFL.IDX PT, R0, R159, RZ, 0x1f ;  /* 0x00001fff9f007589 */ /* 0x000ee200000e0000 */
[----:B------:R-:W-:Y:S01]  /*0770*/  NOP ;  /* 0x0000000000007918 */ /* 0x000fe20000000000 */
[----:B---3--:R-:W-:-:S13]  /*0780*/  ISETP.NE.AND P0, PT, R0, 0x1, PT ;  /* 0x000000010000780c */ /* 0x008fda0003f05270 */
        /* <DEDUP_REMOVED lines=13> */
[----:B---3--:R3:W1:Y:S08]  /*0860*/  SYNCS.EXCH.64 URZ, [UR4+0x80], UR8 ;  /* 0x0000800804ff75b2 */ /* 0x0086700008000100 */
[----:B------:R3:W1:Y:S01]  /*0870*/  SYNCS.EXCH.64 URZ, [UR4+0x90], UR6 ;  /* 0x0000900604ff75b2 */ /* 0x0006620008000100 */
[----:B------:R3:W1:Y:S01]  /*0880*/  SYNCS.EXCH.64 URZ, [UR4+0x88], UR8 ;  /* 0x0000880804ff75b2 */ /* 0x0006620008000100 */
[----:B------:R3:W1:Y:S01]  /*0890*/  SYNCS.EXCH.64 URZ, [UR4+0x98], UR6 ;  /* 0x0000980604ff75b2 */ /* 0x0006620008000100 */
[----:B------:R-:W-:Y:S01]  /*08a0*/  NOP ;  /* 0x0000000000007918 */ /* 0x000fe20000000000 */
.L_x_10:
[----:B------:R-:W2:Y:S01]  /*08b0*/  SHFL.IDX PT, R0, R159, RZ, 0x1f ;  /* 0x00001fff9f007589 */ /* 0x000ea200000e0000 */
[----:B------:R-:W-:Y:S01]  /*08c0*/  NOP ;  /* 0x0000000000007918 */ /* 0x000fe20000000000 */
[----:B--2---:R-:W-:-:S13]  /*08d0*/  ISETP.NE.AND P0, PT, R0, 0x3, PT ;  /* 0x000000030000780c */ /* 0x004fda0003f05270 */
[----:B------:R-:W-:Y:S05]  /*08e0*/  @P0 BRA `(.L_x_11) ;  /* 0x00000000002c0947 */ /* 0x000fea0003800000 */
[----:B---3--:R-:W-:Y:S01]  /*08f0*/  UMOV UR6, 0x400 ;  /* 0x0000040000067882 */ /* 0x008fe20000000000 */
[----:B------:R-:W-:Y:S01]  /*0900*/  UMOV UR4, 0x20 ;  /* 0x0000002000047882 */ /* 0x000fe20000000000 */
[----:B------:R-:W-:Y:S02]  /*0910*/  ULEA UR6, UR48, UR6, 0x18 ;  /* 0x0000000630067291 */ /* 0x000fe4000f8ec0ff */
[----:B------:R-:W-:-:S04]  /*0920*/  UIADD3 UR4, UPT, UPT, -UR4, 0x100000, URZ ;  /* 0x0010000004047890 */ /* 0x000fc8000fffe1ff */
[----:B------:R-:W-:Y:S02]  /*0930*/  USHF.L.U32 UR5, UR4, 0xb, URZ ;  /* 0x0000000b04057899 */ /* 0x000fe400080006ff */
[----:B------:R-:W-:Y:S01]  /*0940*/  USHF.L.U32 UR4, UR4, 0x1, URZ ;  /* 0x0000000104047899 */ /* 0x000fe200080006ff */
[----:B------:R-:W-:Y:S01]  /*0950*/  ELECT P0, URZ, PT ;  /* 0x0000000000ff782f */ /* 0x000fe20003800000 */
[----:B------:R-:W2:Y:S10]  /*0960*/  FENCE.VIEW.ASYNC.S ;  /* 0x00000000000073c6 */ /* 0x000eb40000000000 */
[----:B--2---:R2:W3:Y:S01]  /*0970*/  SYNCS.EXCH.64 URZ, [UR6+0xa0], UR4 ;  /* 0x0000a00406ff75b2 */ /* 0x0044e20008000100 */
[----:B------:R2:W1:Y:S01]  /*0980*/  SYNCS.EXCH.64 URZ, [UR6+0xa8], UR4 ;  /* 0x0000a80406ff75b2 */ /* 0x0004620008000100 */
[----:B------:R-:W-:Y:S01]  /*0990*/  NOP ;  /* 0x0000000000007918 */ /* 0x000fe20000000000 */
.L_x_11:
[----:B------:R-:W4:Y:S01]  /*09a0*/  SHFL.IDX PT, R0, R159, RZ, 0x1f ;  /* 0x00001fff9f007589 */ /* 0x000f2200000e0000 */
[----:B------:R-:W-:Y:S01]  /*09b0*/  NOP ;  /* 0x0000000000007918 */ /* 0x000fe20000000000 */
[----:B----4-:R-:W-:-:S13]  /*09c0*/  ISETP.NE.AND P0, PT, R0, 0x4, PT ;  /* 0x000000040000780c */ /* 0x010fda0003f05270 */
[----:B------:R-:W-:Y:S05]  /*09d0*/  @P0 BRA `(.L_x_12) ;  /* 0x0000000000480947 */ /* 0x000fea0003800000 */
[----:B--23--:R-:W-:Y:S01]  /*09e0*/  UMOV UR4, 0x3a0 ;  /* 0x000003a000047882 */ /* 0x00cfe20000000000 */
[----:B------:R-:W-:Y:S01]  /*09f0*/  UMOV UR6, 0x400 ;  /* 0x0000040000067882 */ /* 0x000fe20000000000 */
[----:B------:R-:W-:Y:S01]  /*0a00*/  USEL UR4, UR4, 0x320, UP3 ;  /* 0x0000032004047887 */ /* 0x000fe20009800000 */
        /* <DEDUP_REMOVED lines=9> */
[----:B------:R-:W2:Y:S02]  /*0aa0*/  FENCE.VIEW.ASYNC.S ;  /* 0x00000000000073c6 */ /* 0x000ea40000000000 */
[----:B--2---:R4:W2:Y:S08]  /*0ab0*/  SYNCS.EXCH.64 URZ, [UR6+0xb0], UR8 ;  /* 0x0000b00806ff75b2 */ /* 0x0048b00008000100 */
[----:B------:R4:W3:Y:S01]  /*0ac0*/  SYNCS.EXCH.64 URZ, [UR6+0xc0], UR4 ;  /* 0x0000c00406ff75b2 */ /* 0x0008e20008000100 */
[----:B------:R4:W1:Y:S01]  /*0ad0*/  SYNCS.EXCH.64 URZ, [UR6+0xb8], UR8 ;  /* 0x0000b80806ff75b2 */ /* 0x0008620008000100 */
[----:B------:R4:W1:Y:S02]  /*0ae0*/  SYNCS.EXCH.64 URZ, [UR6+0xc8], UR4 ;  /* 0x0000c80406ff75b2 */ /* 0x0008640008000100 */
[----:B----4-:R-:W-:Y:S01]  /*0af0*/  NOP ;  /* 0x0000000000007918 */ /* 0x010fe20000000000 */
.L_x_12:
[----:B------:R-:W4:Y:S01]  /*0b00*/  SHFL.IDX PT, R0, R159, RZ, 0x1f ;  /* 0x00001fff9f007589 */ /* 0x000f2200000e0000 */
[----:B------:R-:W-:Y:S01]  /*0b10*/  NOP ;  /* 0x0000000000007918 */ /* 0x000fe20000000000 */
[----:B----4-:R-:W-:-:S13]  /*0b20*/  ISETP.NE.AND P0, PT, R0, 0x5, PT ;  /* 0x000000050000780c */ /* 0x010fda0003f05270 */
[----:B------:R-:W-:Y:S05]  /*0b30*/  @P0 BRA `(.L_x_13) ;  /* 0x0000000000540947 */ /* 0x000fea0003800000 */
[----:B--23--:R-:W-:Y:S01]  /*0b40*/  UMOV UR4, 0x400 ;  /* 0x0000040000047882 */ /* 0x00cfe20000000000 */
        /* <DEDUP_REMOVED lines=14> */
[----:B------:R4:W1:Y:S01]  /*0c30*/  SYNCS.EXCH.64 URZ, [UR4+0xf8], UR8 ;  /* 0x0000f80804ff75b2 */ /* 0x0008620008000100 */
[----:B------:R4:W1:Y:S01]  /*0c40*/  SYNCS.EXCH.64 URZ, [UR4+0xe0], UR6 ;  /* 0x0000e00604ff75b2 */ /* 0x0008620008000100 */
[----:B------:R4:W1:Y:S01]  /*0c50*/  SYNCS.EXCH.64 URZ, [UR4+0x100], UR8 ;  /* 0x0001000804ff75b2 */ /* 0x0008620008000100 */
[----:B------:R4:W1:Y:S01]  /*0c60*/  SYNCS.EXCH.64 URZ, [UR4+0xe8], UR6 ;  /* 0x0000e80604ff75b2 */ /* 0x0008620008000100 */
[----:B------:R4:W1:Y:S02]  /*0c70*/  SYNCS.EXCH.64 URZ, [UR4+0x108], UR8 ;  /* 0x0001080804ff75b2 */ /* 0x0008640008000100 */
[----:B----4-:R-:W-:Y:S01]  /*0c80*/  NOP ;  /* 0x0000000000007918 */ /* 0x010fe20000000000 */
.L_x_13:
[----:B------:R-:W4:Y:S01]  /*0c90*/  SHFL.IDX PT, R0, R159, RZ, 0x1f ;  /* 0x00001fff9f007589 */ /* 0x000f2200000e0000 */
[----:B------:R-:W-:Y:S01]  /*0ca0*/  ISETP.NE.OR P1, PT, RZ, UR13, !P1 ;  /* 0x0000000dff007c0c */ /* 0x000fe2000cf25670 */
[----:B------:R-:W-:Y:S01]  /*0cb0*/  NOP ;  /* 0x0000000000007918 */ /* 0x000fe20000000000 */
[----:B----4-:R-:W-:-:S13]  /*0cc0*/  ISETP.NE.AND P0, PT, R0, 0x3, PT ;  /* 0x000000030000780c */ /* 0x010fda0003f05270 */
[----:B------:R-:W-:Y:S05]  /*0cd0*/  @P0 BRA `(.L_x_14) ;  /* 0x0000000000340947 */ /* 0x000fea0003800000 */
[----:B--23--:R-:W-:Y:S01]  /*0ce0*/  UMOV UR4, 0x400 ;  /* 0x0000040000047882 */ /* 0x00cfe20000000000 */
[----:B------:R-:W-:Y:S01]  /*0cf0*/  UMOV UR6, 0x20 ;  /* 0x0000002000067882 */ /* 0x000fe20000000000 */
[----:B------:R-:W-:Y:S02]  /*0d00*/  ULEA UR4, UR48, UR4, 0x18 ;  /* 0x0000000430047291 */ /* 0x000fe4000f8ec0ff */
[----:B------:R-:W-:-:S04]  /*0d10*/  UIADD3 UR6, UPT, UPT, -UR6, 0x100000, URZ ;  /* 0x0010000006067890 */ /* 0x000fc8000fffe1ff */
[----:B------:R-:W-:Y:S02]  /*0d20*/  USHF.L.U32 UR7, UR6, 0xb, URZ ;  /* 0x0000000b06077899 */ /* 0x000fe400080006ff */
[----:B------:R-:W-:Y:S01]  /*0d30*/  USHF.L.U32 UR6, UR6, 0x1, URZ ;  /* 0x0000000106067899 */ /* 0x000fe200080006ff */
[----:B------:R-:W-:Y:S01]  /*0d40*/  ELECT P0, URZ, PT ;  /* 0x0000000000ff782f */ /* 0x000fe20003800000 */
[----:B------:R-:W2:Y:S10]  /*0d50*/  FENCE.VIEW.ASYNC.S ;  /* 0x00000000000073c6 */ /* 0x000eb40000000000 */
[----:B--2---:R4:W2:Y:S01]  /*0d60*/  SYNCS.EXCH.64 URZ, [UR4+0x110], UR6 ;  /* 0x0001100604ff75b2 */ /* 0x0048a20008000100 */
[----:B------:R4:W3:Y:S01]  /*0d70*/  SYNCS.EXCH.64 URZ, [UR4+0x120], UR6 ;  /* 0x0001200604ff75b2 */ /* 0x0008e20008000100 */
[----:B------:R4:W1:Y:S01]  /*0d80*/  SYNCS.EXCH.64 URZ, [UR4+0x118], UR6 ;  /* 0x0001180604ff75b2 */ /* 0x0008620008000100 */
[----:B------:R4:W1:Y:S02]  /*0d90*/  SYNCS.EXCH.64 URZ, [UR4+0x128], UR6 ;  /* 0x0001280604ff75b2 */ /* 0x0008640008000100 */
[----:B----4-:R-:W-:Y:S01]  /*0da0*/  NOP ;  /* 0x0000000000007918 */ /* 0x010fe20000000000 */
.L_x_14:
[----:B------:R-:W-:Y:S01]  /*0db0*/  VOTEU.ALL UP0, P1 ;  /* 0x0000000000ff7886 */ /* 0x000fe20000800000 */
[----:B--23--:R-:W-:Y:S01]  /*0dc0*/  UMOV UR4, 0x20 ;  /* 0x0000002000047882 */ /* 0x00cfe20000000000 */
[----:B------:R-:W2:Y:S01]  /*0dd0*/  LDCU UR7, c[0x0][0x36c] ;  /* 0x00006d80ff0777ac */ /* 0x000ea20008000800 */
[----:B------:R-:W-:Y:S01]  /*0de0*/  NOP ;  /* 0x0000000000007918 */ /* 0x000fe20000000000 */
[----:B------:R-:W-:Y:S01]  /*0df0*/  LOP3.LUT R0, R170, 0x1f, RZ, 0xc0, !PT ;  /* 0x0000001faa007812 */ /* 0x000fe200078ec0ff */
[----:B------:R-:W-:Y:S01]  /*0e00*/  @!UP0 UMOV UR6, 0x400 ;  /* 0x0000040000068882 */ /* 0x000fe20000000000 */
[----:B------:R-:W-:-:S04]  /*0e10*/  @!UP0 UIADD3 UR4, UPT, UPT, -UR4, 0x100000, URZ ;  /* 0x0010000004048890 */ /* 0x000fc8000fffe1ff */
[----:B------:R-:W-:Y:S02]  /*0e20*/  @!UP0 USHF.L.U32 UR5, UR4, 0xb, URZ ;  /* 0x0000000b04058899 */ /* 0x000fe400080006ff */
[----:B------:R-:W-:Y:S02]  /*0e30*/  @!UP0 USHF.L.U32 UR4, UR4, 0x1, URZ ;  /* 0x0000000104048899 */ /* 0x000fe400080006ff */
[----:B------:R-:W-:Y:S01]  /*0e40*/  @!UP0 ULEA UR6, UR48, UR6, 0x18 ;  /* 0x0000000630068291 */ /* 0x000fe2000f8ec0ff */
[----:B------:R-:W-:Y:S01]  /*0e50*/  VOTEU.ALL UP0, P1 ;  /* 0x0000000000ff7886 */ /* 0x000fe20000800000 */
[----:B------:R-:W-:Y:S02]  /*0e60*/  UISETP.NE.AND UP4, UPT, UR13, URZ, UPT ;  /* 0x000000ff0d00728c */ /* 0x000fe4000bf85270 */
[----:B--2---:R-:W-:Y:S01]  /*0e70*/  UISETP.EQ.U32.AND UP5, UPT, UR7, 0x1, UPT ;  /* 0x000000010700788c */ /* 0x004fe2000bfa2070 */
[----:B------:R-:W2:Y:S07]  /*0e80*/  FENCE.VIEW.ASYNC.S ;  /* 0x00000000000073c6 */ /* 0x000eae0000000000 */
[----:B--2---:R2:W3:Y:S01]  /*0e90*/  @!UP0 SYNCS.EXCH.64 URZ, [UR6+0x130], UR4 ;  /* 0x0001300406ff85b2 */ /* 0x0044e20008000100 */
[----:B------:R-:W-:Y:S05]  /*0ea0*/  BRA.U !UP5, `(.L_x_15) ;  /* 0x000000010d087547 */ /* 0x000fea000b800000 */
[----:B-1-3--:R-:W-:Y:S01]  /*0eb0*/  UCGABAR_ARV ;  /* 0x00000000000079c7 */ /* 0x00afe20008000000 */
[----:B------:R-:W-:Y:S05]  /*0ec0*/  BRA `(.L_x_16) ;  /* 0x0000000000047947 */ /* 0x000fea0003800000 */
.L_x_15:
[----:B-1-3--:R-:W-:Y:S01]  /*0ed0*/  NOP ;  /* 0x0000000000007918 */ /* 0x00afe20000000000 */
.L_x_16:
[----:B------:R-:W1:Y:S01]  /*0ee0*/  S2UR UR21, SR_CTAID.X ;  /* 0x00000000001579c3 */ /* 0x000e620000002500 */
[----:B------:R-:W-:-:S05]  /*0ef0*/  CS2R.32 R3, SR_CgaSize ;  /* 0x0000000000037805 */ /* 0x000fca0000008a00 */
[----:B------:R-:W-:-:S05]  /*0f00*/  IMAD R3, R3, -0xa0, RZ ;  /* 0xffffff6003037824 */ /* 0x000fca00078e02ff */
[----:B--2---:R-:W-:-:S14]  /*0f10*/  R2UR UR5, R3 ;  /* 0x00000000030572ca */ /* 0x004fdc00000e0000 */
[----:B------:R-:W2:Y:S01]  /*0f20*/  LDCU UR5, c[0x0][UR5+0x2b0] ;  /* 0x00005600050577ac */ /* 0x000ea20008000800 */
[----:B------:R-:W-:-:S05]  /*0f30*/  CS2R.32 R3, SR_CgaSize ;  /* 0x0000000000037805 */ /* 0x000fca0000008a00 */
[----:B------:R-:W-:-:S05]  /*0f40*/  IMAD R3, R3, -0xa0, RZ ;  /* 0xffffff6003037824 */ /* 0x000fca00078e02ff */
[----:B------:R-:W-:-:S14]  /*0f50*/  R2UR UR4, R3 ;  /* 0x00000000030472ca */ /* 0x000fdc00000e0000 */
[----:B------:R-:W3:Y:S01]  /*0f60*/  LDCU UR4, c[0x0][UR4+0x2b4] ;  /* 0x00005680040477ac */ /* 0x000ee20008000800 */
[----:B------:R-:W4:Y:S01]  /*0f70*/  S2UR UR7, SR_CTAID.Y ;  /* 0x00000000000779c3 */ /* 0x000f220000002600 */
[----:B------:R-:W3:Y:S01]  /*0f80*/  LDCU UR18, c[0x0][0xb24] ;  /* 0x00016480ff1277ac */ /* 0x000ee20008000800 */
[----:B------:R-:W-:-:S05]  /*0f90*/  CS2R.32 R3, SR_CgaSize ;  /* 0x0000000000037805 */ /* 0x000fca0000008a00 */
[----:B------:R-:W-:-:S05]  /*0fa0*/  IMAD R3, R3, -0xa0, RZ ;  /* 0xffffff6003037824 */ /* 0x000fca00078e02ff */
[----:B------:R-:W-:-:S14]  /*0fb0*/  R2UR UR62, R3 ;  /* 0x00000000033e72ca */ /* 0x000fdc00000e0000 */
[----:B------:R-:W3:Y:S01]  /*0fc0*/  LDCU UR62, c[0x0][UR62+0x2a0] ;  /* 0x000054003e3e77ac */ /* 0x000ee20008000800 */
[----:B------:R-:W1:Y:S01]  /*0fd0*/  S2UR UR36, SR_CTAID.Z ;  /* 0x00000000002479c3 */ /* 0x000e620000002700 */
[----:B------:R-:W-:-:S05]  /*0fe0*/  CS2R.32 R3, SR_CgaSize ;  /* 0x0000000000037805 */ /* 0x000fca0000008a00 */
[----:B------:R-:W-:-:S05]  /*0ff0*/  IMAD R3, R3, -0xa0, RZ ;  /* 0xffffff6003037824 */ /* 0x000fca00078e02ff */
[----:B------:R-:W-:-:S14]  /*1000*/  R2UR UR59, R3 ;  /* 0x00000000033b72ca */ /* 0x000fdc00000e0000 */
[----:B------:R-:W3:Y:S01]  /*1010*/  LDCU UR59, c[0x0][UR59+0x2a4] ;  /* 0x000054803b3b77ac */ /* 0x000ee20008000800 */
[----:B------:R-:W-:Y:S02]  /*1020*/  UISETP.GT.U32.AND UP0, UPT, UR46, 0xffff, UPT ;  /* 0x0000ffff2e00788c */ /* 0x000fe4000bf04070 */
[----:B------:R-:W-:Y:S01]  /*1030*/  USHF.L.U32 UR28, UR48, 0xc, URZ ;  /* 0x0000000c301c7899 */ /* 0x000fe200080006ff */
[----:B-1----:R-:W-:Y:S01]  /*1040*/  I2FP.F32.U32 R3, UR21 ;  /* 0x0000001500037c45 */ /* 0x002fe20008201000 */
[----:B------:R-:W-:Y:S01]  /*1050*/  UMOV UR29, 0x5 ;  /* 0x00000005001d7882 */ /* 0x000fe20000000000 */
[----:B------:R-:W1:Y:S03]  /*1060*/  LDCU UR42, c[0x0][0xb24] ;  /* 0x00016480ff2a77ac */ /* 0x000e660008000800 */
[----:B--2---:R-:W-:Y:S01]  /*1070*/  FMUL R3, R3, UR5 ;  /* 0x0000000503037c20 */ /* 0x004fe20008400000 */
[----:B------:R-:W-:Y:S01]  /*1080*/  USEL UR5, UR46, 0xffff, !UP0 ;  /* 0x0000ffff2e057887 */ /* 0x000fe2000c000000 */
[----:B----4-:R-:W-:Y:S01]  /*1090*/  I2FP.F32.U32 R2, UR7 ;  /* 0x0000000700027c45 */ /* 0x010fe20008201000 */
[----:B------:R-:W2:Y:S03]  /*10a0*/  LDCU UR23, c[0x0][0xb30] ;  /* 0x00016600ff1777ac */ /* 0x000ea60008000800 */
[----:B------:R-:W4:Y:S01]  /*10b0*/  F2I.U32.TRUNC.NTZ R3, R3 ;  /* 0x0000000300037305 */ /* 0x000f22000020f000 */
[----:B---3--:R-:W-:Y:S01]  /*10c0*/  FMUL R2, R2, UR4 ;  /* 0x0000000402027c20 */ /* 0x008fe20008400000 */
[----:B------:R-:W-:-:S02]  /*10d0*/  ULOP3.LUT UR19, UR5, 0xffff, URZ, 0xc0, !UPT ;  /* 0x0000ffff05137892 */ /* 0x000fc4000f8ec0ff */
[----:B------:R-:W-:Y:S01]  /*10e0*/  UISETP.GE.AND UP2, UPT, UR18, 0x1, UPT ;  /* 0x000000011200788c */ /* 0x000fe2000bf46270 */
[----:B------:R-:W-:-:S03]  /*10f0*/  UMOV UR20, UR7 ;  /* 0x0000000700147c82 */ /* 0x000fc60008000000 */
[----:B------:R-:W3:Y:S01]  /*1100*/  F2I.U32.TRUNC.NTZ R2, R2 ;  /* 0x0000000200027305 */ /* 0x000ee2000020f000 */
[----:B------:R-:W-:Y:S01]  /*1110*/  UMOV UR16, UR21 ;  /* 0x0000001500107c82 */ /* 0x000fe20008000000 */
[----:B----4-:R-:W-:Y:S02]  /*1120*/  R2UR UR4, R3 ;  /* 0x00000000030472ca */ /* 0x010fe400000e0000 */
[----:B------:R-:W-:Y:S02]  /*1130*/  PRMT R3, RZ, 0x7610, R3 ;  /* 0x00007610ff037816 */ /* 0x000fe40000000003 */
[----:B---3--:R-:W-:Y:S02]  /*1140*/  R2UR UR6, R2 ;  /* 0x00000000020672ca */ /* 0x008fe400000e0000 */
[----:B------:R-:W-:-:S07]  /*1150*/  PRMT R2, RZ, 0x7610, R2 ;  /* 0x00007610ff027816 */ /* 0x000fce0000000002 */
[----:B------:R-:W-:-:S04]  /*1160*/  UIADD3 UR5, UPT, UPT, -UR4, URZ, URZ ;  /* 0x000000ff04057290 */ /* 0x000fc8000fffe1ff */
[----:B------:R-:W-:Y:S02]  /*1170*/  UIMAD UR62, UR62, UR5, UR21 ;  /* 0x000000053e3e72a4 */ /* 0x000fe4000f8e0215 */
[----:B------:R-:W-:-:S04]  /*1180*/  UIADD3 UR4, UPT, UPT, -UR6, URZ, URZ ;  /* 0x000000ff06047290 */ /* 0x000fc8000fffe1ff */
[----:B------:R-:W-:Y:S01]  /*1190*/  UIMAD UR59, UR59, UR4, UR7 ;  /* 0x000000043b3b72a4 */ /* 0x000fe2000f8e0207 */
[----:B-12---:R-:W-:Y:S11]  /*11a0*/  BRA.U UP4, `(.L_x_17) ;  /* 0x00000001043c7547 */ /* 0x006ff6000b800000 */
[----:B------:R-:W-:Y:S02]  /*11b0*/  UISETP.GT.U32.AND UP0, UPT, UR62, 0x1, UPT ;  /* 0x000000013e00788c */ /* 0x000fe4000bf04070 */
[----:B------:R-:W-:Y:S02]  /*11c0*/  ULOP3.LUT UR4, UR62, 0xfffffffe, URZ, 0xc0, !UPT ;  /* 0xfffffffe3e047892 */ /* 0x000fe4000f8ec0ff */
[----:B------:R-:W-:Y:S02]  /*11d0*/  UISETP.NE.AND UP1, UPT, UR59, URZ, UP0 ;  /* 0x000000ff3b00728c */ /* 0x000fe40008725270 */
[----:B------:R-:W-:Y:S02]  /*11e0*/  UISETP.NE.AND UP0, UPT, UR59, 0x1, UP0 ;  /* 0x000000013b00788c */ /* 0x000fe40008705270 */
[----:B------:R-:W-:Y:S02]  /*11f0*/  USEL UR7, URZ, 0x1, UP1 ;  /* 0x00000001ff077887 */ /* 0x000fe40008800000 */
[----:B------:R-:W-:-:S02]  /*1200*/  USEL UR6, URZ, 0x4, UP0 ;  /* 0x00000004ff067887 */ /* 0x000fc40008000000 */
[----:B------:R-:W-:Y:S02]  /*1210*/  USEL UR5, URZ, 0x2, UP1 ;  /* 0x00000002ff057887 */ /* 0x000fe40008800000 */
[----:B------:R-:W-:Y:S02]  /*1220*/  ULEA UR4, UR59, UR4, 0x1 ;  /* 0x000000043b047291 */ /* 0x000fe4000f8e08ff */
[----:B------:R-:W-:Y:S02]  /*1230*/  USEL UR8, URZ, 0x8, UP0 ;  /* 0x00000008ff087887 */ /* 0x000fe40008000000 */
[----:B------:R-:W-:-:S03]  /*1240*/  UIADD3 UR5, UPT, UPT, UR5, UR6, UR7 ;  /* 0x0000000605057290 */ /* 0x000fc6000fffe007 */
[----:B------:R-:W-:Y:S01]  /*1250*/  UMOV UR6, 0x3 ;  /* 0x0000000300067882 */ /* 0x000fe20000000000 */
[----:B------:R-:W-:Y:S02]  /*1260*/  UIADD3 UR5, UPT, UPT, UR5, UR8, URZ ;  /* 0x0000000805057290 */ /* 0x000fe4000fffe0ff */
[----:B------:R-:W-:-:S04]  /*1270*/  USHF.L.U32 UR4, UR6, UR4, URZ ;  /* 0x0000000406047299 */ /* 0x000fc800080006ff */
[----:B------:R-:W-:Y:S02]  /*1280*/  MOV R3, UR5 ;  /* 0x0000000500037c02 */ /* 0x000fe40008000f00 */
[----:B------:R-:W-:Y:S02]  /*1290*/  MOV R2, UR4 ;  /* 0x0000000400027c02 */ /* 0x000fe40008000f00 */
.L_x_17:
[----:B------:R-:W-:Y:S05]  /*12a0*/  BRA.U !UP2, `(.L_x_18) ;  /* 0x000000010ad07547 */ /* 0x000fea000b800000 */
[----:B------:R-:W1:Y:S01]  /*12b0*/  LDCU.128 UR24, c[0x0][0xb10] ;  /* 0x00016200ff1877ac */ /* 0x000e620008000c00 */
[----:B------:R-:W2:Y:S01]  /*12c0*/  LDCU UR12, c[0x0][0x370] ;  /* 0x00006e00ff0c77ac */ /* 0x000ea20008000800 */
[----:B------:R-:W3:Y:S01]  /*12d0*/  LDCU UR5, c[0x0][0x374] ;  /* 0x00006e80ff0577ac */ /* 0x000ee20008000800 */
[----:B------:R-:W4:Y:S01]  /*12e0*/  LDCU UR22, c[0x0][0xb0c] ;  /* 0x00016180ff1677ac */ /* 0x000f220008000800 */
[----:B------:R-:W4:Y:S01]  /*12f0*/  LDCU UR4, c[0x0][0xb20] ;  /* 0x00016400ff0477ac */ /* 0x000f220008000800 */
[----:B------:R-:W4:Y:S01]  /*1300*/  LDCU.64 UR16, c[0x0][0xb28] ;  /* 0x00016500ff1077ac */ /* 0x000f220008000a00 */
[----:B-1----:R-:W-:Y:S02]  /*1310*/  UISETP.NE.AND UP0, UPT, UR26, 0x1, UPT ;  /* 0x000000011a00788c */ /* 0x002fe4000bf05270 */
[----:B---3--:R-:W-:Y:S02]  /*1320*/  UIMAD.WIDE.U32 UR6, UR5, UR27, URZ ;  /* 0x0000001b050672a5 */ /* 0x008fe4000f8e00ff */
[----:B--2---:R-:W-:-:S02]  /*1330*/  UIMAD.WIDE.U32 UR8, UR12, UR24, URZ ;  /* 0x000000180c0872a5 */ /* 0x004fc4000f8e00ff */
[----:B----4-:R-:W-:Y:S02]  /*1340*/  UISETP.NE.AND UP1, UPT, UR22, 0x1, UPT ;  /* 0x000000011600788c */ /* 0x010fe4000bf25270 */
[----:B------:R-:W-:Y:S01]  /*1350*/  UISETP.NE.AND UP2, UPT, UR18, 0x1, UPT ;  /* 0x000000011200788c */ /* 0x000fe2000bf45270 */
[----:B------:R-:W-:Y:S02]  /*1360*/  UMOV UR6, UR7 ;  /* 0x0000000700067c82 */ /* 0x000fe40008000000 */
[----:B------:R-:W-:Y:S01]  /*1370*/  UMOV UR8, UR9 ;  /* 0x0000000900087c82 */ /* 0x000fe20008000000 */
[----:B------:R-:W-:Y:S02]  /*1380*/  @UP0 USHF.R.U32.HI UR5, URZ, UR4, UR6 ;  /* 0x00000004ff050299 */ /* 0x000fe40008011606 */
[----:B------:R-:W-:Y:S02]  /*1390*/  UIMAD.WIDE.U32 UR14, UR20, UR27, URZ ;  /* 0x0000001b140e72a5 */ /* 0x000fe4000f8e00ff */
[----:B------:R-:W-:-:S02]  /*13a0*/  UIMAD.WIDE.U32 UR6, UR5, UR16, URZ ;  /* 0x00000010050672a5 */ /* 0x000fc4000f8e00ff */
[----:B------:R-:W-:Y:S02]  /*13b0*/  @UP1 USHF.R.U32.HI UR12, URZ, UR25, UR8 ;  /* 0x00000019ff0c1299 */ /* 0x000fe40008011608 */
[----:B------:R-:W-:Y:S02]  /*13c0*/  UIMAD.WIDE.U32 UR10, UR21, UR24, URZ ;  /* 0x00000018150a72a5 */ /* 0x000fe4000f8e00ff */
[----:B------:R-:W-:Y:S01]  /*13d0*/  UIMAD.WIDE.U32 UR8, UR12, UR16, URZ ;  /* 0x000000100c0872a5 */ /* 0x000fe2000f8e00ff */
[----:B------:R-:W-:Y:S01]  /*13e0*/  UMOV UR14, UR15 ;  /* 0x0000000f000e7c82 */ /* 0x000fe20008000000 */
[----:B------:R-:W-:Y:S01]  /*13f0*/  UMOV UR6, UR7 ;  /* 0x0000000700067c82 */ /* 0x000fe20008000000 */
[----:B------:R-:W-:Y:S02]  /*1400*/  USHF.R.U32.HI UR14, URZ, UR4, UR14 ;  /* 0x00000004ff0e7299 */ /* 0x000fe4000801160e */
[----:B------:R-:W-:Y:S01]  /*1410*/  @UP2 USHF.R.U32.HI UR5, URZ, UR17, UR6 ;  /* 0x00000011ff052299 */ /* 0x000fe20008011606 */
[----:B------:R-:W-:-:S02]  /*1420*/  UMOV UR10, UR11 ;  /* 0x0000000b000a7c82 */ /* 0x000fc40008000000 */
[----:B------:R-:W-:Y:S01]  /*1430*/  UMOV UR6, UR9 ;  /* 0x0000000900067c82 */ /* 0x000fe20008000000 */
[----:B------:R-:W-:Y:S02]  /*1440*/  USHF.R.U32.HI UR10, URZ, UR25, UR10 ;  /* 0x00000019ff0a7299 */ /* 0x000fe4000801160a */
[----:B------:R-:W-:Y:S02]  /*1450*/  @UP2 USHF.R.U32.HI UR12, URZ, UR17, UR6 ;  /* 0x00000011ff0c2299 */ /* 0x000fe40008011606 */
[----:B------:R-:W-:Y:S02]  /*1460*/  USEL UR4, UR20, UR14, !UP0 ;  /* 0x0000000e14047287 */ /* 0x000fe4000c000000 */
[----:B------:R-:W-:Y:S02]  /*1470*/  UIMAD UR6, UR5, UR18, URZ ;  /* 0x00000012050672a4 */ /* 0x000fe4000f8e02ff */
[----:B------:R-:W-:Y:S02]  /*1480*/  USEL UR5, UR21, UR10, !UP1 ;  /* 0x0000000a15057287 */ /* 0x000fe4000c800000 */
[----:B------:R-:W-:-:S02]  /*1490*/  UIMAD UR8, UR12, UR18, URZ ;  /* 0x000000120c0872a4 */ /* 0x000fc4000f8e02ff */
[----:B------:R-:W-:Y:S02]  /*14a0*/  UISETP.GE.AND UP0, UPT, UR4, UR6, UPT ;  /* 0x000000060400728c */ /* 0x000fe4000bf06270 */
[----:B------:R-:W-:Y:S02]  /*14b0*/  UIMAD.WIDE.U32 UR6, UR4, UR16, URZ ;  /* 0x00000010040672a5 */ /* 0x000fe4000f8e00ff */
[----:B------:R-:W-:Y:S02]  /*14c0*/  UISETP.GE.OR UP0, UPT, UR5, UR8, UP0 ;  /* 0x000000080500728c */ /* 0x000fe40008706670 */
[----:B------:R-:W-:Y:S02]  /*14d0*/  UIMAD.WIDE.U32 UR8, UR5, UR16, URZ ;  /* 0x00000010050872a5 */ /* 0x000fe4000f8e00ff */
[----:B------:R-:W-:Y:S02]  /*14e0*/  USHF.R.U32.HI UR7, URZ, UR17, UR7 ;  /* 0x00000011ff077299 */ /* 0x000fe40008011607 */
[----:B------:R-:W-:-:S02]  /*14f0*/  UIADD3 UR10, UPT, UPT, -UR4, URZ, URZ ;  /* 0x000000ff040a7290 */ /* 0x000fc4000fffe1ff */
[----:B------:R-:W-:Y:S02]  /*1500*/  USEL UR7, UR4, UR7, !UP2 ;  /* 0x0000000704077287 */ /* 0x000fe4000d000000 */
[----:B------:R-:W-:Y:S01]  /*1510*/  UIADD3 UR16, UPT, UPT, -UR5, URZ, URZ ;  /* 0x000000ff05107290 */ /* 0x000fe2000fffe1ff */
[----:B------:R-:W-:Y:S01]  /*1520*/  @!UP0 UMOV UR6, UR9 ;  /* 0x0000000900068c82 */ /* 0x000fe20008000000 */
[----:B------:R-:W-:Y:S02]  /*1530*/  UIADD3 UR8, UPT, UPT, -UR7, URZ, URZ ;  /* 0x000000ff07087290 */ /* 0x000fe4000fffe1ff */
[----:B------:R-:W-:Y:S02]  /*1540*/  @!UP0 USHF.R.U32.HI UR6, URZ, UR17, UR6 ;  /* 0x00000011ff068299 */ /* 0x000fe40008011606 */
[----:B------:R-:W-:Y:S02]  /*1550*/  UIMAD UR8, UR18, UR8, UR4 ;  /* 0x00000008120872a4 */ /* 0x000fe4000f8e0204 */
[----:B------:R-:W-:-:S02]  /*1560*/  @!UP0 USEL UR6, UR5, UR6, !UP2 ;  /* 0x0000000605068287 */ /* 0x000fc4000d000000 */
[----:B------:R-:W-:Y:S02]  /*1570*/  UIMAD UR20, UR26, UR10, UR20 ;  /* 0x0000000a1a1472a4 */ /* 0x000fe4000f8e0214 */
[----:B------:R-:W-:Y:S02]  /*1580*/  @!UP0 UIADD3 UR7, UPT, UPT, UR7, -UR6, URZ ;  /* 0x8000000607078290 */ /* 0x000fe4000fffe0ff */
[----:B------:R-:W-:Y:S02]  /*1590*/  @!UP0 UIMAD UR6, UR8, UR12, UR6 ;  /* 0x0000000c080682a4 */ /* 0x000fe4000f8e0206 */
[----:B------:R-:W-:Y:S02]  /*15a0*/  @!UP0 UIMAD UR4, UR7, UR18, UR5 ;  /* 0x00000012070482a4 */ /* 0x000fe4000f8e0205 */
[----:B------:R-:W-:Y:S02]  /*15b0*/  UIMAD UR16, UR22, UR16, UR21 ;  /* 0x00000010161072a4 */ /* 0x000fe4000f8e0215 */
[----:B------:R-:W-:Y:S01]  /*15c0*/  UIMAD UR20, UR4, UR26, UR20 ;  /* 0x0000001a041472a4 */ /* 0x000fe2000f8e0214 */
[----:B------:R-:W-:-:S02]  /*15d0*/  @!UP0 UMOV UR5, UR6 ;  /* 0x0000000600058c82 */ /* 0x000fc40008000000 */
[----:B------:R-:W-:-:S12]  /*15e0*/  UIMAD UR16, UR5, UR22, UR16 ;  /* 0x00000016051072a4 */ /* 0x000fd8000f8e0210 */
.L_x_18:
[----:B------:R-:W-:Y:S02]  /*15f0*/  UISETP.NE.AND UP1, UPT, UR23, 0x1, UPT ;  /* 0x000000011700788c */ /* 0x000fe4000bf25270 */
[----:B------:R-:W-:Y:S02]  /*1600*/  UISETP.NE.AND UP0, UPT, UR13, 0x2, UPT ;  /* 0x000000020d00788c */ /* 0x000fe4000bf05270 */
[----:B------:R-:W-:Y:S02]  /*1610*/  ULOP3.LUT UR28, UR28, 0x2000, URZ, 0xc0, !UPT ;  /* 0x000020001c1c7892 */ /* 0x000fe4000f8ec0ff */
[----:B------:R-:W-:-:S03]  /*1620*/  USHF.L.U32 UR24, UR29, UR19, URZ ;  /* 0x000000131d187299 */ /* 0x000fc600080006ff */
[----:B------:R-:W-:Y:S09]  /*1630*/  BRA.U UP1, `(.L_x_19) ;  /* 0x0000000101447547 */ /* 0x000ff2000b800000 */
[----:B------:R-:W1:Y:S01]  /*1640*/  LDCU.128 UR8, c[0x0][0xb10] ;  /* 0x00016200ff0877ac */ /* 0x000e620008000c00 */
[----:B------:R-:W2:Y:S01]  /*1650*/  LDCU UR12, c[0x0][0xb0c] ;  /* 0x00016180ff0c77ac */ /* 0x000ea20008000800 */
[----:B------:R-:W3:Y:S01]  /*1660*/  LDCU UR14, c[0x0][0xb20] ;  /* 0x00016400ff0e77ac */ /* 0x000ee20008000800 */
[----:B-1----:R-:W-:Y:S02]  /*1670*/  UIMAD.WIDE.U32 UR6, UR16, UR8, URZ ;  /* 0x00000008100672a5 */ /* 0x002fe4000f8e00ff */
[----:B------:R-:W-:Y:S02]  /*1680*/  UIMAD.WIDE.U32 UR4, UR20, UR11, URZ ;  /* 0x0000000b140472a5 */ /* 0x000fe4000f8e00ff */
[----:B--2---:R-:W-:Y:S02]  /*1690*/  UISETP.NE.AND UP2, UPT, UR12, 0x1, UPT ;  /* 0x000000010c00788c */ /* 0x004fe4000bf45270 */
[----:B------:R-:W-:Y:S01]  /*16a0*/  UISETP.NE.AND UP1, UPT, UR10, 0x1, UPT ;  /* 0x000000010a00788c */ /* 0x000fe2000bf25270 */
[----:B------:R-:W-:-:S02]  /*16b0*/  UMOV UR6, UR7 ;  /* 0x0000000700067c82 */ /* 0x000fc40008000000 */
[----:B------:R-:W-:Y:S01]  /*16c0*/  UMOV UR4, UR5 ;  /* 0x0000000500047c82 */ /* 0x000fe20008000000 */
[----:B------:R-:W-:Y:S02]  /*16d0*/  USHF.R.U32.HI UR6, URZ, UR9, UR6 ;  /* 0x00000009ff067299 */ /* 0x000fe40008011606 */
[----:B---3--:R-:W-:Y:S02]  /*16e0*/  USHF.R.U32.HI UR4, URZ, UR14, UR4 ;  /* 0x0000000eff047299 */ /* 0x008fe40008011604 */
[----:B------:R-:W-:Y:S02]  /*16f0*/  USEL UR5, UR16, UR6, !UP2 ;  /* 0x0000000610057287 */ /* 0x000fe4000d000000 */
[----:B------:R-:W-:-:S04]  /*1700*/  USEL UR4, UR20, UR4, !UP1 ;  /* 0x0000000414047287 */ /* 0x000fc8000c800000 */
[----:B------:R-:W-:Y:S02]  /*1710*/  UIADD3 UR6, UPT, UPT, -UR4, UR5, URZ ;  /* 0x0000000504067290 */ /* 0x000fe4000fffe1ff */
[----:B------:R-:W-:Y:S02]  /*1720*/  UIADD3 UR4, UPT, UPT, UR4, -UR5, URZ ;  /* 0x8000000504047290 */ /* 0x000fe4000fffe0ff */
[----:B------:R-:W-:Y:S02]  /*1730*/  UIMAD UR20, UR6, UR10, UR20 ;  /* 0x0000000a061472a4 */ /* 0x000fe4000f8e0214 */
[----:B------:R-:W-:-:S12]  /*1740*/  UIMAD UR16, UR4, UR12, UR16 ;  /* 0x0000000c041072a4 */ /* 0x000fd8000f8e0210 */
.L_x_19:
[----:B------:R-:W-:Y:S05]  /*1750*/  BRA.U !UP5, `(.L_x_20) ;  /* 0x000000010d0c7547 */ /* 0x000fea000b800000 */
[----:B------:R-:W-:Y:S01]  /*1760*/  UCGABAR_WAIT ;  /* 0x0000000000007dc7 */ /* 0x000fe20008000000 */
[----:B------:R-:W-:Y:S01]  /*1770*/  CCTL.IVALL ;  /* 0x00000000ff00798f */ /* 0x000fe20002000000 */
[----:B------:R-:W-:Y:S05]  /*1780*/  BRA `(.L_x_21) ;  /* 0x0000000000047947 */ /* 0x000fea0003800000 */
.L_x_20:
[----:B------:R-:W-:Y:S06]  /*1790*/  BAR.SYNC.DEFER_BLOCKING 0x0 ;  /* 0x0000000000007b1d */ /* 0x000fec0000010000 */
.L_x_21:
[----:B------:R-:W-:Y:S05]  /*17a0*/  BRA.U UP0, `(.L_x_22) ;  /* 0x0000001500687547 */ /* 0x000fea000b800000 */
[----:B------:R-:W1:Y:S01]  /*17b0*/  LDCU UR6, c[0x0][0x38c] ;  /* 0x00007180ff0677ac */ /* 0x000e620008000800 */
[----:B------:R-:W-:Y:S01]  /*17c0*/  PLOP3.LUT P1, PT, PT, PT, UP3, 0x80, 0x8 ;  /* 0x000000000008781c */ /* 0x000fe20003f2f038 */
[----:B------:R-:W-:Y:S01]  /*17d0*/  IMAD.MOV.U32 R12, RZ, RZ, 0x1 ;  /* 0x00000001ff0c7424 */ /* 0x000fe200078e00ff */
[----:B------:R-:W-:Y:S01]  /*17e0*/  ISETP.NE.AND P2, PT, R0, RZ, P3 ;  /* 0x000000ff0000720c */ /* 0x000fe20001f45270 */
[----:B------:R-:W-:Y:S01]  /*17f0*/  USHF.L.U32 UR7, UR21, 0x7, URZ ;  /* 0x0000000715077899 */ /* 0x000fe200080006ff */
[----:B------:R-:W-:Y:S01]  /*1800*/  PLOP3.LUT P1, PT, P1, PT, PT, 0x8, 0x80 ;  /* 0x000000000080781c */ /* 0x000fe20000f2e170 */
[----:B------:R-:W-:Y:S01]  /*1810*/  UMOV UR8, 0x400 ;  /* 0x0000040000087882 */ /* 0x000fe20000000000 */
[----:B------:R-:W-:Y:S01]  /*1820*/  UISETP.NE.AND UP1, UPT, UR13, URZ, UPT ;  /* 0x000000ff0d00728c */ /* 0x000fe2000bf25270 */
[----:B------:R-:W-:Y:S01]  /*1830*/  CS2R R10, SRZ ;  /* 0x00000000000a7805 */ /* 0x000fe2000001ff00 */
[----:B------:R-:W-:Y:S01]  /*1840*/  USHF.L.U32 UR46, UR21, 0x6, URZ ;  /* 0x00000006152e7899 */ /* 0x000fe200080006ff */
[----:B------:R-:W-:Y:S01]  /*1850*/  IMAD.MOV.U32 R9, RZ, RZ, RZ ;  /* 0x000000ffff097224 */ /* 0x000fe200078e00ff */
[----:B------:R-:W-:Y:S01]  /*1860*/  ULEA UR13, UR48, UR8, 0x18 ;  /* 0x00000008300d7291 */ /* 0x000fe2000f8ec0ff */
[----:B------:R-:W-:Y:S01]  /*1870*/  IMAD.MOV.U32 R8, RZ, RZ, 0x1 ;  /* 0x00000001ff087424 */ /* 0x000fe200078e00ff */
[----:B------:R-:W2:Y:S01]  /*1880*/  LDCU UR39, c[0x0][0x370] ;  /* 0x00006e00ff2777ac */ /* 0x000ea20008000800 */
[----:B------:R-:W-:-:S02]  /*1890*/  USEL UR21, UR43, 0x2, UP1 ;  /* 0x000000022b157887 */ /* 0x000fc40008800000 */
[----:B-1----:R-:W-:Y:S02]  /*18a0*/  UIADD3 UR5, UPT, UPT, UR6, 0x7f, URZ ;  /* 0x0000007f06057890 */ /* 0x002fe4000fffe0ff */
[----:B------:R-:W-:Y:S02]  /*18b0*/  UIADD3 UR47, UPT, UPT, UR6, 0xfe, URZ ;  /* 0x000000fe062f7890 */ /* 0x000fe4000fffe0ff */
[----:B------:R-:W-:Y:S01]  /*18c0*/  USHF.R.S32.HI UR4, URZ, 0x1f, UR5 ;  /* 0x0000001fff047899 */ /* 0x000fe20008011405 */
[----:B------:R-:W1:Y:S03]  /*18d0*/  LDCU.64 UR26, c[0x0][0x348] ;  /* 0x00006900ff1a77ac */ /* 0x000e660008000a00 */
[----:B------:R-:W-:Y:S02]  /*18e0*/  ULEA.HI UR4, UR4, UR5, URZ, 0x7 ;  /* 0x0000000504047291 */ /* 0x000fe4000f8f38ff */
[----:B------:R-:W-:-:S02]  /*18f0*/  UIADD3 UR5, UPT, UPT, UR6, -0x1, URZ ;  /* 0xffffffff06057890 */ /* 0x000fc4000fffe0ff */
[----:B------:R-:W-:Y:S02]  /*1900*/  USHF.R.S32.HI UR41, URZ, 0x7, UR4 ;  /* 0x00000007ff297899 */ /* 0x000fe40008011404 */
[----:B------:R-:W-:Y:S02]  /*1910*/  UISETP.GE.U32.AND UP2, UPT, UR5, -0xff, UPT ;  /* 0xffffff010500788c */ /* 0x000fe4000bf46070 */
[----:B------:R-:W-:Y:S02]  /*1920*/  UISETP.LT.U32.AND UP0, UPT, UR41, 0x8, UPT ;  /* 0x000000082900788c */ /* 0x000fe4000bf01070 */
[----:B------:R-:W-:Y:S02]  /*1930*/  ULOP3.LUT UR5, UR7, 0x80, URZ, 0xc0, !UPT ;  /* 0x0000008007057892 */ /* 0x000fe4000f8ec0ff */
[----:B------:R-:W-:Y:S01]  /*1940*/  USEL UR40, UR41, 0x8, UP0 ;  /* 0x0000000829287887 */ /* 0x000fe20008000000 */
[----:B------:R-:W3:Y:S03]  /*1950*/  LDCU UR38, c[0x0][0x374] ;  /* 0x00006e80ff2677ac */ /* 0x000ee60008000800 */
[----:B------:R-:W-:-:S02]  /*1960*/  UIADD3 UR4, UPT, UPT, UR40, -0x1, URZ ;  /* 0xffffffff28047890 */ /* 0x000fc4000fffe0ff */
[----:B------:R-:W-:Y:S02]  /*1970*/  @UP2 UIADD3 UR4, UPT, UPT, UR40, URZ, URZ ;  /* 0x000000ff28042290 */ /* 0x000fe4000fffe0ff */
[----:B------:R-:W-:Y:S02]  /*1980*/  ULOP3.LUT UR46, UR46, 0x40, URZ, 0xc0, !UPT ;  /* 0x000000402e2e7892 */ /* 0x000fe4000f8ec0ff */
[----:B------:R-:W-:Y:S02]  /*1990*/  UIADD3 UR30, UPT, UPT, UR13, 0x8400, UR28 ;  /* 0x000084000d1e7890 */ /* 0x000fe4000fffe01c */
[----:B------:R-:W-:Y:S02]  /*19a0*/  ULEA.HI UR44, UR28, UR5, URZ, 0x19 ;  /* 0x000000051c2c7291 */ /* 0x000fe4000f8fc8ff */
[----:B------:R-:W-:Y:S02]  /*19b0*/  UIADD3 UR45, UPT, UPT, UR41, -UR40, URZ ;  /* 0x80000028292d7290 */ /* 0x000fe4000fffe0ff */
[----:B------:R-:W-:-:S02]  /*19c0*/  UIADD3 UR29, UPT, UPT, UR4, 0x1, URZ ;  /* 0x00000001041d7890 */ /* 0x000fc4000fffe0ff */
[----:B------:R-:W-:Y:S01]  /*19d0*/  UIADD3 UR43, UPT, UPT, -UR4, URZ, URZ ;  /* 0x000000ff042b7290 */ /* 0x000fe2000fffe1ff */
[----:B-123--:R-:W-:-:S11]  /*19e0*/  UMOV UR6, URZ ;  /* 0x000000ff00067c82 */ /* 0x00efd60008000000 */
.L_x_42:
[----:B------:R-:W-:-:S09]  /*19f0*/  UISETP.NE.AND UP0, UPT, UR48, URZ, UPT ;  /* 0x000000ff3000728c */ /* 0x000fd2000bf05270 */
[----:B-1----:R-:W-:Y:S05]  /*1a00*/  BRA.U UP0, `(.L_x_23) ;  /* 0x0000000100287547 */ /* 0x002fea000b800000 */
[----:B------:R-:W-:Y:S02]  /*1a10*/  LEA R0, R9, UR13, 0x3 ;  /* 0x0000000d09007c11 */ /* 0x000fe4000f8e18ff */
[----:B------:R-:W-:-:S04]  /*1a20*/  SHF.L.U32 R3, R8, 0x1f, RZ ;  /* 0x0000001f08037819 */ /* 0x000fc800000006ff */
[----:B------:R-:W1:Y:S02]  /*1a30*/  SYNCS.PHASECHK.TRANS64.TRYWAIT P0, [R0+URZ+0x120], R3 ;  /* 0x00012003000075a7 */ /* 0x000e6400080011ff */
[----:B-1----:R-:W-:Y:S05]  /*1a40*/  @!P0 BRA `(.L_x_24) ;  /* 0x0000007400b88947 */ /* 0x002fea0003800000 */
.L_x_128:
[----:B------:R2:W-:Y:S01]  /*1a50*/  SYNCS.ARRIVE.TRANS64.A1T0 RZ, [R0+URZ+0x110], RZ ;  /* 0x000110ff00ff79a7 */ /* 0x0005e200081000ff */
[----:B------:R-:W-:-:S05]  /*1a60*/  VIADD R9, R9, 0x1 ;  /* 0x0000000109097836 */ /* 0x000fca0000000000 */
[----:B------:R-:W-:-:S04]  /*1a70*/  ISETP.NE.AND P0, PT, R9, 0x2, PT ;  /* 0x000000020900780c */ /* 0x000fc80003f05270 */
[----:B-1----:R-:W-:Y:S02]  /*1a80*/  SEL R3, RZ, 0x1, P0 ;  /* 0x00000001ff037807 */ /* 0x002fe40000000000 */
[----:B------:R-:W-:Y:S02]  /*1a90*/  SEL R9, R9, RZ, P0 ;  /* 0x000000ff09097207 */ /* 0x000fe40000000000 */
[----:B------:R-:W-:-:S07]  /*1aa0*/  LOP3.LUT R8, R8, R3, RZ, 0x3c, !PT ;  /* 0x0000000308087212 */ /* 0x000fce00078e3cff */
.L_x_23:
[----:B------:R-:W-:Y:S01]  /*1ab0*/  ULEA UR4, UR6, UR13, 0x3 ;  /* 0x0000000d06047291 */ /* 0x000fe2000f8e18ff */
[----:B--2---:R-:W-:Y:S01]  /*1ac0*/  SHF.L.U32 R0, R12, 0x1f, RZ ;  /* 0x0000001f0c007819 */ /* 0x004fe200000006ff */
[----:B------:R-:W-:Y:S02]  /*1ad0*/  UISETP.GE.U32.AND UP0, UPT, UR47, 0xff, UPT ;  /* 0x000000ff2f00788c */ /* 0x000fe4000bf06070 */
[----:B------:R-:W-:Y:S01]  /*1ae0*/  ULEA UR11, UR20, UR46, 0x7 ;  /* 0x0000002e140b7291 */ /* 0x000fe2000f8e38ff */
[----:B------:R-:W-:-:S04]  /*1af0*/  UMOV UR7, URZ ;  /* 0x000000ff00077c82 */ /* 0x000fc80008000000 */
[----:B------:R1:W2:Y:S01]  /*1b00*/  SYNCS.PHASECHK.TRANS64.TRYWAIT P0, [UR4+0x40], R0 ;  /* 0x00004000ff0075a7 */ /* 0x0002a20008001104 */
[----:B------:R-:W-:-:S04]  /*1b10*/  ULEA.HI UR4, UR16, UR16, URZ, 0x1 ;  /* 0x0000001010047291 */ /* 0x000fc8000f8f08ff */
[----:B------:R-:W-:-:S04]  /*1b20*/  USHF.L.U32 UR4, UR4, 0x7, URZ ;  /* 0x0000000704047899 */ /* 0x000fc800080006ff */
[----:B------:R-:W-:-:S04]  /*1b30*/  ULOP3.LUT UR35, UR4, 0xffffff00, URZ, 0xc0, !UPT ;  /* 0xffffff0004237892 */ /* 0x000fc8000f8ec0ff */
[----:B------:R-:W-:Y:S01]  /*1b40*/  UIADD3 UR35, UPT, UPT, UR44, UR35, URZ ;  /* 0x000000232c237290 */ /* 0x000fe2000fffe0ff */
[----:B------:R-:W-:Y:S11]  /*1b50*/  BRA.U !UP0, `(.L_x_25) ;  /* 0x0000000108c47547 */ /* 0x000ff6000b800000 */
[----:B------:R-:W-:Y:S01]  /*1b60*/  UMOV UR16, UR43 ;  /* 0x0000002b00107c82 */ /* 0x000fe20008000000 */
[----:B------:R-:W-:Y:S01]  /*1b70*/  UMOV UR4, UR6 ;  /* 0x0000000600047c82 */ /* 0x000fe20008000000 */
[----:B------:R-:W-:-:S05]  /*1b80*/  UMOV UR34, URZ ;  /* 0x000000ff00227c82 */ /* 0x000fca0008000000 */
.L_x_31:
[----:B------:R-:W-:Y:S01]  /*1b90*/  ULEA UR33, UR4, UR13, 0x3 ;  /* 0x0000000d04217291 */ /* 0x000fe2000f8e18ff */
[----:B------:R-:W-:Y:S01]  /*1ba0*/  @P3 MOV R2, 0xc000 ;  /* 0x0000c00000023802 */ /* 0x000fe20000000f00 */
[----:B--234-:R-:W-:Y:S10]  /*1bb0*/  @P0 BRA `(.L_x_26) ;  /* 0x00000000000c0947 */ /* 0x01cff40003800000 */
[----:B------:R-:W-:-:S04]  /*1bc0*/  SHF.L.U32 R3, R12, 0x1f, RZ ;  /* 0x0000001f0c037819 */ /* 0x000fc800000006ff */
[----:B------:R-:W2:Y:S02]  /*1bd0*/  SYNCS.PHASECHK.TRANS64.TRYWAIT P0, [UR33+0x40], R3 ;  /* 0x00004003ff0075a7 */ /* 0x000ea40008001121 */
[----:B--2---:R-:W-:Y:S05]  /*1be0*/  @!P0 BRA `(.L_x_27) ;  /* 0x0000007400648947 */ /* 0x004fea0003800000 */
.L_x_26:
[----:B------:R2:W-:Y:S01]  /*1bf0*/  @P3 SYNCS.ARRIVE.TRANS64 RZ, [UR33], R2 ;  /* 0x00000002ffff39a7 */ /* 0x0005e20008000021 */
[----:B------:R-:W-:Y:S02]  /*1c00*/  ULOP3.LUT UR5, UR21, 0x2, URZ, 0xfc, !UPT ;  /* 0x0000000215057892 */ /* 0x000fe4000f8efcff */
[----:B------:R-:W-:Y:S02]  /*1c10*/  UIADD3 UR16, UPT, UPT, UR16, 0x1, URZ ;  /* 0x0000000110107890 */ /* 0x000fe4000fffe0ff */
[----:B------:R-:W-:Y:S02]  /*1c20*/  UISETP.NE.AND UP0, UPT, UR5, 0x2, UPT ;  /* 0x000000020500788c */ /* 0x000fe4000bf05270 */
[----:B------:R-:W-:-:S07]  /*1c30*/  UISETP.NE.AND UP2, UPT, UR16, 0x1, UPT ;  /* 0x000000011000788c */ /* 0x000fce000bf45270 */
[----:B------:R-:W-:Y:S05]  /*1c40*/  BRA.U UP0, `(.L_x_28) ;  /* 0x0000000100047547 */ /* 0x000fea000b800000 */
[----:B------:R-:W-:Y:S05]  /*1c50*/  BPT.TRAP 0x1 ;  /* 0x000000040000795c */ /* 0x000fea0000300000 */
.L_x_28:
[----:B------:R-:W-:Y:S04]  /*1c60*/  BSSY.RECONVERGENT B0, `(.L_x_29) ;  /* 0x0000003000007945 */ /* 0x000fe80003800200 */
[----:B------:R-:W-:Y:S05]  /*1c70*/  @!P2 BRA `(.L_x_30) ;  /* 0x000000000004a947 */ /* 0x000fea0003800000 */
[----:B------:R-:W-:Y:S05]  /*1c80*/  BPT.TRAP 0x1 ;  /* 0x000000040000795c */ /* 0x000fea0000300000 */
.L_x_30:
[----:B------:R-:W-:Y:S05]  /*1c90*/  BSYNC.RECONVERGENT B0 ;  /* 0x0000000000007941 */ /* 0x000fea0003800200 */
.L_x_29:
[----:B------:R-:W-:Y:S02]  /*1ca0*/  UIADD3 UR5, UPT, UPT, UR4, 0x1, URZ ;  /* 0x0000000104057890 */ /* 0x000fe4000fffe0ff */
[----:B------:R-:W-:Y:S02]  /*1cb0*/  ULEA UR32, UR4, UR28, 0xe ;  /* 0x0000001c04207291 */ /* 0x000fe4000f8e70ff */
[----:B------:R-:W-:Y:S02]  /*1cc0*/  UISETP.NE.AND UP0, UPT, UR5, 0x8, UPT ;  /* 0x000000080500788c */ /* 0x000fe4000bf05270 */
[----:B------:R-:W-:Y:S02]  /*1cd0*/  UIADD3 UR14, UP1, UPT, UR26, 0x80, URZ ;  /* 0x000000801a0e7890 */ /* 0x000fe4000ff3e0ff */
[----:B------:R-:W-:Y:S02]  /*1ce0*/  USEL UR7, URZ, 0x1, UP0 ;  /* 0x00000001ff077887 */ /* 0x000fe40008000000 */
[----:B------:R-:W-:-:S02]  /*1cf0*/  USEL UR6, UR5, URZ, UP0 ;  /* 0x000000ff05067287 */ /* 0x000fc40008000000 */
[----:B------:R-:W-:Y:S02]  /*1d00*/  ULEA UR8, UR4, UR13, 0xd ;  /* 0x0000000d04087291 */ /* 0x000fe4000f8e68ff */
[----:B------:R-:W-:Y:S01]  /*1d10*/  ULEA UR5, UR6, UR13, 0x3 ;  /* 0x0000000d06057291 */ /* 0x000fe2000f8e18ff */
[----:B------:R-:W-:Y:S01]  /*1d20*/  LOP3.LUT R12, R12, UR7, RZ, 0x3c, !PT ;  /* 0x000000070c0c7c12 */ /* 0x000fe2000f8e3cff */
[----:B------:R-:W-:Y:S02]  /*1d30*/  UIADD3 UR4, UP0, UPT, UR26, 0x180, URZ ;  /* 0x000001801a047890 */ /* 0x000fe4000ff1e0ff */
[----:B------:R-:W-:Y:S01]  /*1d40*/  ULOP3.LUT UR33, UR33, 0xfefffff8, URZ, 0xc0, !UPT ;  /* 0xfefffff821217892 */ /* 0x000fe2000f8ec0ff */
[----:B-1----:R-:W-:Y:S01]  /*1d50*/  SHF.L.U32 R0, R12, 0x1f, RZ ;  /* 0x0000001f0c007819 */ /* 0x002fe200000006ff */
[----:B------:R-:W-:Y:S02]  /*1d60*/  UIADD3.X UR15, UPT, UPT, URZ, UR27, URZ, UP1, !UPT ;  /* 0x0000001bff0f7290 */ /* 0x000fe40008ffe4ff */
[----:B------:R-:W-:Y:S01]  /*1d70*/  UIADD3 UR32, UPT, UPT, UR13, 0x8400, UR32 ;  /* 0x000084000d207890 */ /* 0x000fe2000fffe020 */
[----:B------:R3:W4:Y:S01]  /*1d80*/  SYNCS.PHASECHK.TRANS64.TRYWAIT P0, [UR5+0x40], R0 ;  /* 0x00004000ff0075a7 */ /* 0x0007220008001105 */
[----:B------:R-:W-:-:S02]  /*1d90*/  UPRMT UR7, URZ, 0x5410, UR24 ;  /* 0x00005410ff077896 */ /* 0x000fc40008000018 */
[----:B------:R-:W-:Y:S02]  /*1da0*/  UIADD3 UR8, UPT, UPT, UR8, 0x28400, URZ ;  /* 0x0002840008087890 */ /* 0x000fe4000fffe0ff */
[----:B------:R-:W-:Y:S01]  /*1db0*/  UIADD3.X UR5, UPT, UPT, URZ, UR27, URZ, UP0, !UPT ;  /* 0x0000001bff057290 */ /* 0x000fe200087fe4ff */
[----:B------:R-:W-:Y:S01]  /*1dc0*/  UMOV UR18, 0x0 ;  /* 0x0000000000127882 */ /* 0x000fe20000000000 */
[----:B------:R-:W-:Y:S01]  /*1dd0*/  UMOV UR19, 0x10000000 ;  /* 0x1000000000137882 */ /* 0x000fe20000000000 */
[----:B------:R-:W-:Y:S01]  /*1de0*/  UMOV UR10, UR34 ;  /* 0x00000022000a7c82 */ /* 0x000fe20008000000 */
[----:B------:R-:W-:Y:S01]  /*1df0*/  UMOV UR12, UR36 ;  /* 0x00000024000c7c82 */ /* 0x000fe20008000000 */
[----:B------:R-:W-:Y:S01]  /*1e00*/  UMOV UR9, UR33 ;  /* 0x0000002100097c82 */ /* 0x000fe20008000000 */
[----:B------:R1:W-:Y:S03]  /*1e10*/  UTMALDG.3D.MULTICAST.2CTA [UR32], [UR14], UR7, desc[UR18] ;  /* 0x000012200e0073b4 */ /* 0x0003e60008211807 */
[----:B------:R2:W-:Y:S01]  /*1e20*/  UTMALDG.3D.2CTA [UR8], [UR4], desc[UR18] ;  /* 0x00001208040075b4 */ /* 0x0005e20008211000 */
[----:B-1----:R-:W-:Y:S01]  /*1e30*/  UIADD3 UR34, UPT, UPT, UR34, 0x80, URZ ;  /* 0x0000008022227890 */ /* 0x002fe2000fffe0ff */
[----:B------:R-:W-:Y:S01]  /*1e40*/  UMOV UR7, UR29 ;  /* 0x0000001d00077c82 */ /* 0x000fe20008000000 */
[----:B--2---:R-:W-:Y:S01]  /*1e50*/  UMOV UR4, UR6 ;  /* 0x0000000600047c82 */ /* 0x004fe20008000000 */
[----:B------:R-:W-:Y:S09]  /*1e60*/  BRA.U UP2, `(.L_x_31) ;  /* 0xfffffffd02487547 */ /* 0x000ff2000b83ffff */
.L_x_25:
[----:B------:R-:W-:Y:S01]  /*1e70*/  ULEA UR4, UR6, UR13, 0x3 ;  /* 0x0000000d06047291 */ /* 0x000fe2000f8e18ff */
[----:B-1-3--:R-:W-:Y:S01]  /*1e80*/  SHF.L.U32 R0, R12, 0x1f, RZ ;  /* 0x0000001f0c007819 */ /* 0x00afe200000006ff */
[----:B------:R-:W-:Y:S01]  /*1e90*/  @!P1 SYNCS.ARRIVE.TRANS64.A1T0 RZ, [UR13+0xa8], RZ ;  /* 0x0000a8ffffff99a7 */ /* 0x000fe2000810000d */
[----:B------:R-:W-:-:S06]  /*1ea0*/  UISETP.GT.AND UP0, UPT, UR41, UR40, UPT ;  /* 0x000000282900728c */ /* 0x000fcc000bf04270 */
[----:B--2-4-:R1:W2:Y:S03]  /*1eb0*/  SYNCS.PHASECHK.TRANS64.TRYWAIT P0, [UR4+0x40], R0 ;  /* 0x00004000ff0075a7 */ /* 0x0142a60008001104 */
[----:B------:R-:W-:Y:S05]  /*1ec0*/  BRA.U !UP0, `(.L_x_32) ;  /* 0x0000000108c07547 */ /* 0x000fea000b800000 */
[----:B------:R-:W-:Y:S01]  /*1ed0*/  UIADD3 UR25, UPT, UPT, UR45, UR7, URZ ;  /* 0x000000072d197290 */ /* 0x000fe2000fffe0ff */
[----:B------:R-:W-:-:S11]  /*1ee0*/  UMOV UR4, UR6 ;  /* 0x0000000600047c82 */ /* 0x000fd60008000000 */
.L_x_38:
[----:B------:R-:W-:Y:S01]  /*1ef0*/  ULEA UR17, UR4, UR13, 0x3 ;  /* 0x0000000d04117291 */ /* 0x000fe2000f8e18ff */
[----:B--2---:R-:W-:Y:S01]  /*1f00*/  @P3 MOV R2, 0xc000 ;  /* 0x0000c00000023802 */ /* 0x004fe20000000f00 */
[----:B--2-4-:R-:W-:Y:S10]  /*1f10*/  @P0 BRA `(.L_x_33) ;  /* 0x00000000000c0947 */ /* 0x014ff40003800000 */
[----:B------:R-:W-:-:S04]  /*1f20*/  SHF.L.U32 R3, R12, 0x1f, RZ ;  /* 0x0000001f0c037819 */ /* 0x000fc800000006ff */
[----:B------:R-:W2:Y:S02]  /*1f30*/  SYNCS.PHASECHK.TRANS64.TRYWAIT P0, [UR17+0x40], R3 ;  /* 0x00004003ff0075a7 */ /* 0x000ea40008001111 */
[----:B--2---:R-:W-:Y:S05]  /*1f40*/  @!P0 BRA `(.L_x_34) ;  /* 0x0000007000a48947 */ /* 0x004fea0003800000 */
.L_x_33:
[----:B------:R2:W-:Y:S01]  /*1f50*/  @P3 SYNCS.ARRIVE.TRANS64 RZ, [UR17], R2 ;  /* 0x00000002ffff39a7 */ /* 0x0005e20008000011 */
[----:B------:R-:W-:-:S04]  /*1f60*/  ULOP3.LUT UR5, UR21, 0x2, URZ, 0xfc, !UPT ;  /* 0x0000000215057892 */ /* 0x000fc8000f8efcff */
[----:B------:R-:W-:-:S09]  /*1f70*/  UISETP.NE.AND UP0, UPT, UR5, 0x2, UPT ;  /* 0x000000020500788c */ /* 0x000fd2000bf05270 */
[----:B------:R-:W-:Y:S05]  /*1f80*/  BRA.U UP0, `(.L_x_35) ;  /* 0x0000000100047547 */ /* 0x000fea000b800000 */
[----:B------:R-:W-:Y:S05]  /*1f90*/  BPT.TRAP 0x1 ;  /* 0x000000040000795c */ /* 0x000fea0000300000 */
.L_x_35:
[----:B------:R-:W-:Y:S04]  /*1fa0*/  BSSY.RECONVERGENT B0, `(.L_x_36) ;  /* 0x0000003000007945 */ /* 0x000fe80003800200 */
[----:B------:R-:W-:Y:S05]  /*1fb0*/  @!P2 BRA `(.L_x_37) ;  /* 0x000000000004a947 */ /* 0x000fea0003800000 */
[----:B------:R-:W-:Y:S05]  /*1fc0*/  BPT.TRAP 0x1 ;  /* 0x000000040000795c */ /* 0x000fea0000300000 */
.L_x_37:
[----:B------:R-:W-:Y:S05]  /*1fd0*/  BSYNC.RECONVERGENT B0 ;  /* 0x0000000000007941 */ /* 0x000fea0003800200 */
.L_x_36:
[----:B------:R-:W-:Y:S02]  /*1fe0*/  UIADD3 UR5, UPT, UPT, UR4, 0x1, URZ ;  /* 0x0000000104057890 */ /* 0x000fe4000fffe0ff */
[----:B------:R-:W-:Y:S02]  /*1ff0*/  UIADD3 UR14, UP1, UPT, UR26, 0x80, URZ ;  /* 0x000000801a0e7890 */ /* 0x000fe4000ff3e0ff */
[----:B------:R-:W-:Y:S02]  /*2000*/  UISETP.NE.AND UP0, UPT, UR5, 0x8, UPT ;  /* 0x000000080500788c */ /* 0x000fe4000bf05270 */
[----:B------:R-:W-:Y:S02]  /*2010*/  ULEA UR16, UR4, UR30, 0xe ;  /* 0x0000001e04107291 */ /* 0x000fe4000f8e70ff */
[----:B------:R-:W-:Y:S02]  /*2020*/  USEL UR8, URZ, 0x1, UP0 ;  /* 0x00000001ff087887 */ /* 0x000fe40008000000 */
[----:B------:R-:W-:-:S02]  /*2030*/  USEL UR6, UR5, URZ, UP0 ;  /* 0x000000ff05067287 */ /* 0x000fc40008000000 */
[----:B------:R-:W-:Y:S02]  /*2040*/  UIADD3 UR22, UP0, UPT, UR26, 0x180, URZ ;  /* 0x000001801a167890 */ /* 0x000fe4000ff1e0ff */
[----:B------:R-:W-:Y:S01]  /*2050*/  LOP3.LUT R12, R12, UR8, RZ, 0x3c, !PT ;  /* 0x000000080c0c7c12 */ /* 0x000fe2000f8e3cff */
[----:B------:R-:W-:Y:S02]  /*2060*/  ULEA UR8, UR4, UR13, 0xd ;  /* 0x0000000d04087291 */ /* 0x000fe4000f8e68ff */
[----:B------:R-:W-:Y:S01]  /*2070*/  ULEA UR5, UR6, UR13, 0x3 ;  /* 0x0000000d06057291 */ /* 0x000fe2000f8e18ff */
[----:B-1----:R-:W-:Y:S01]  /*2080*/  SHF.L.U32 R0, R12, 0x1f, RZ ;  /* 0x0000001f0c007819 */ /* 0x002fe200000006ff */
[----:B------:R-:W-:Y:S02]  /*2090*/  USHF.L.U32 UR18, UR7, 0x7, URZ ;  /* 0x0000000707127899 */ /* 0x000fe400080006ff */
[----:B------:R-:W-:Y:S02]  /*20a0*/  ULOP3.LUT UR17, UR17, 0xfefffff8, URZ, 0xc0, !UPT ;  /* 0xfefffff811117892 */ /* 0x000fe4000f8ec0ff */
[----:B------:R-:W-:-:S02]  /*20b0*/  UIADD3.X UR15, UPT, UPT, URZ, UR27, URZ, UP1, !UPT ;  /* 0x0000001bff0f7290 */ /* 0x000fc40008ffe4ff */
[----:B------:R-:W-:Y:S01]  /*20c0*/  UPRMT UR4, URZ, 0x5410, UR24 ;  /* 0x00005410ff047896 */ /* 0x000fe20008000018 */
[----:B------:R3:W4:Y:S01]  /*20d0*/  SYNCS.PHASECHK.TRANS64.TRYWAIT P0, [UR5+0x40], R0 ;  /* 0x00004000ff0075a7 */ /* 0x0007220008001105 */
[----:B------:R-:W-:Y:S02]  /*20e0*/  UIADD3 UR8, UPT, UPT, UR8, 0x28400, URZ ;  /* 0x0002840008087890 */ /* 0x000fe4000fffe0ff */
[----:B------:R-:W-:Y:S01]  /*20f0*/  UIADD3.X UR23, UPT, UPT, URZ, UR27, URZ, UP0, !UPT ;  /* 0x0000001bff177290 */ /* 0x000fe200087fe4ff */
[----:B------:R-:W-:Y:S01]  /*2100*/  UMOV UR32, 0x0 ;  /* 0x0000000000207882 */ /* 0x000fe20000000000 */
[----:B------:R-:W-:Y:S01]  /*2110*/  UMOV UR33, 0x10000000 ;  /* 0x1000000000217882 */ /* 0x000fe20000000000 */
[----:B------:R-:W-:Y:S01]  /*2120*/  UMOV UR19, UR35 ;  /* 0x0000002300137c82 */ /* 0x000fe20008000000 */
[----:B------:R-:W-:Y:S01]  /*2130*/  UMOV UR20, UR36 ;  /* 0x0000002400147c82 */ /* 0x000fe20008000000 */
[----:B------:R-:W-:Y:S01]  /*2140*/  UMOV UR12, UR36 ;  /* 0x00000024000c7c82 */ /* 0x000fe20008000000 */
[----:B------:R-:W-:Y:S01]  /*2150*/  UMOV UR9, UR17 ;  /* 0x0000001100097c82 */ /* 0x000fe20008000000 */
[----:B------:R-:W-:Y:S01]  /*2160*/  UMOV UR10, UR18 ;  /* 0x00000012000a7c82 */ /* 0x000fe20008000000 */
[----:B------:R1:W-:Y:S01]  /*2170*/  UTMALDG.3D.MULTICAST.2CTA [UR16], [UR14], UR4, desc[UR32] ;  /* 0x000020100e0073b4 */ /* 0x0003e20008211804 */
[----:B------:R-:W-:-:S04]  /*2180*/  UIADD3 UR7, UPT, UPT, UR7, 0x1, URZ ;  /* 0x0000000107077890 */ /* 0x000fc8000fffe0ff */
[----:B------:R-:W-:Y:S01]  /*2190*/  UISETP.NE.AND UP0, UPT, UR7, UR25, UPT ;  /* 0x000000190700728c */ /* 0x000fe2000bf05270 */
[----:B------:R3:W-:Y:S01]  /*21a0*/  UTMALDG.3D.2CTA [UR8], [UR22], desc[UR32] ;  /* 0x00002008160075b4 */ /* 0x0007e20008211000 */
[----:B-1----:R-:W-:-:S07]  /*21b0*/  UMOV UR4, UR6 ;  /* 0x0000000600047c82 */ /* 0x002fce0008000000 */
[----:B---3--:R-:W-:Y:S05]  /*21c0*/  BRA.U UP0, `(.L_x_38) ;  /* 0xfffffffd00487547 */ /* 0x008fea000b83ffff */
.L_x_32:
[C---:B------:R-:W-:Y:S01]  /*21d0*/  LEA R3, R11.reuse, UR13, 0x3 ;  /* 0x0000000d0b037c11 */ /* 0x040fe2000f8e18ff */
[----:B------:R-:W-:Y:S01]  /*21e0*/  NOP ;  /* 0x0000000000007918 */ /* 0x000fe20000000000 */
[----:B-1----:R-:W-:Y:S02]  /*21f0*/  SHF.L.U32 R0, R10, 0x1f, RZ ;  /* 0x0000001f0a007819 */ /* 0x002fe400000006ff */
[----:B------:R-:W-:Y:S02]  /*2200*/  LEA R5, R11, UR13, 0x4 ;  /* 0x0000000d0b057c11 */ /* 0x000fe4000f8e20ff */
[----:B--2-4-:R-:W1:Y:S02]  /*2210*/  SYNCS.PHASECHK.TRANS64.TRYWAIT P0, [R3+URZ+0xb0], R0 ;  /* 0x0000b000030075a7 */ /* 0x014e6400080011ff */
[----:B-1----:R-:W-:Y:S05]  /*2220*/  @!P0 BRA `(.L_x_39) ;  /* 0x0000007000048947 */ /* 0x002fea0003800000 */
.L_x_131:
[----:B------:R-:W2:Y:S01]  /*2230*/  LDS.128 R4, [R5+0x140] ;  /* 0x0001400005047984 */ /* 0x000ea20000000c00 */
[----:B------:R-:W-:Y:S01]  /*2240*/  UISETP.GE.AND UP0, UPT, UR42, 0x1, UPT ;  /* 0x000000012a00788c */ /* 0x000fe2000bf06270 */
[----:B------:R-:W-:Y:S01]  /*2250*/  @!PT LDS RZ, [RZ] ;  /* 0x00000000fffff984 */ /* 0x000fe20000000800 */
[----:B------:R-:W-:Y:S01]  /*2260*/  @!PT LDS RZ, [RZ] ;  /* 0x00000000fffff984 */ /* 0x000fe20000000800 */
[----:B------:R-:W-:Y:S01]  /*2270*/  @!PT LDS RZ, [RZ] ;  /* 0x00000000fffff984 */ /* 0x000fe20000000800 */
[----:B------:R-:W-:Y:S01]  /*2280*/  @!PT LDS RZ, [RZ] ;  /* 0x00000000fffff984 */ /* 0x000fe20000000800 */
[----:B------:R3:W-:Y:S06]  /*2290*/  MEMBAR.ALL.CTA ;  /* 0x0000000000007992 */ /* 0x0007ec0000008000 */
[----:B---3--:R-:W3:Y:S01]  /*22a0*/  FENCE.VIEW.ASYNC.S ;  /* 0x00000000000073c6 */ /* 0x008ee20000000000 */
[----:B--2---:R-:W-:-:S13]  /*22b0*/  LOP3.LUT P0, RZ, R6, 0x1, RZ, 0xc0, !PT ;  /* 0x0000000106ff7812 */ /* 0x004fda000780c0ff */
[----:B---3--:R-:W-:Y:S01]  /*22c0*/  VOTEU.ANY UP1, P0 ;  /* 0x0000000000ff7886 */ /* 0x008fe20000020100 */
[----:B------:R-:W-:-:S13]  /*22d0*/  PLOP3.LUT P0, PT, PT, PT, UP1, 0x80, 0x8 ;  /* 0x000000000008781c */ /* 0x000fda0003f0f018 */
[----:B-1----:R-:W-:Y:S02]  /*22e0*/  @P0 LOP3.LUT R0, R5, 0xffff, RZ, 0xc0, !PT ;  /* 0x0000ffff05000812 */ /* 0x002fe400078ec0ff */
[----:B------:R-:W-:Y:S02]  /*22f0*/  @P0 MOV R2, R4 ;  /* 0x0000000400020202 */ /* 0x000fe40000000f00 */
[----:B------:R-:W-:Y:S01]  /*2300*/  @P0 R2UR UR5, R0 ;  /* 0x00000000000502ca */ /* 0x000fe200000e0000 */
[----:B------:R-:W-:Y:S01]  /*2310*/  VIADD R0, R3, 0xc0 ;  /* 0x000000c003007836 */ /* 0x000fe20000000000 */
[----:B------:R-:W-:Y:S02]  /*2320*/  @P0 SHF.R.U32.HI R4, RZ, 0x10, R5 ;  /* 0x00000010ff040819 */ /* 0x000fe40000011605 */
[----:B------:R-:W-:Y:S02]  /*2330*/  @P0 R2UR UR7, R2 ;  /* 0x00000000020702ca */ /* 0x000fe400000e0000 */
[----:B------:R-:W-:-:S02]  /*2340*/  PRMT R0, RZ, 0x654, R0 ;  /* 0x00000654ff007816 */ /* 0x000fc40000000000 */
[----:B------:R-:W-:Y:S02]  /*2350*/  @P0 R2UR UR4, R4 ;  /* 0x00000000040402ca */ /* 0x000fe400000e0000 */
[----:B------:R1:W-:Y:S03]  /*2360*/  SYNCS.ARRIVE.TRANS64.RED.A1T0 RZ, [R0+URZ], RZ ;  /* 0x000000ff00ff79a7 */ /* 0x0003e600081004ff */
[----:B------:R-:W-:-:S04]  /*2370*/  @UP1 UMOV UR31, UR5 ;  /* 0x00000005001f1c82 */ /* 0x000fc80008000000 */
[----:B------:R-:W-:-:S04]  /*2380*/  @UP1 UMOV UR37, UR7 ;  /* 0x0000000700251c82 */ /* 0x000fc80008000000 */
[----:B------:R-:W-:Y:S01]  /*2390*/  @UP1 UMOV UR36, UR4 ;  /* 0x0000000400241c82 */ /* 0x000fe20008000000 */
[----:B------:R-:W-:Y:S05]  /*23a0*/  BRA.U !UP0, `(.L_x_40) ;  /* 0x0000000108d47547 */ /* 0x000fea000b800000 */
[----:B------:R-:W2:Y:S01]  /*23b0*/  LDCU.128 UR16, c[0x0][0xb10] ;  /* 0x00016200ff1077ac */ /* 0x000ea20008000c00 */
[----:B------:R-:W3:Y:S01]  /*23c0*/  LDCU UR12, c[0x0][0xb20] ;  /* 0x00016400ff0c77ac */ /* 0x000ee20008000800 */
[----:B------:R-:W4:Y:S01]  /*23d0*/  LDCU UR20, c[0x0][0xb0c] ;  /* 0x00016180ff1477ac */ /* 0x000f220008000800 */
[----:B------:R-:W1:Y:S01]  /*23e0*/  LDCU.64 UR8, c[0x0][0xb28] ;  /* 0x00016500ff0877ac */ /* 0x000e620008000a00 */
[----:B------:R-:W-:Y:S02]  /*23f0*/  UISETP.NE.AND UP3, UPT, UR42, 0x1, UPT ;  /* 0x000000012a00788c */ /* 0x000fe4000bf65270 */
[----:B--2---:R-:W-:Y:S02]  /*2400*/  UIMAD.WIDE.U32 UR10, UR38, UR19, URZ ;  /* 0x00000013260a72a5 */ /* 0x004fe4000f8e00ff */
[----:B------:R-:W-:Y:S02]  /*2410*/  UIMAD.WIDE.U32 UR4, UR39, UR16, URZ ;  /* 0x00000010270472a5 */ /* 0x000fe4000f8e00ff */
[----:B------:R-:W-:-:S02]  /*2420*/  UISETP.NE.AND UP0, UPT, UR18, 0x1, UPT ;  /* 0x000000011200788c */ /* 0x000fc4000bf05270 */
[----:B------:R-:W-:Y:S01]  /*2430*/  UIMAD.WIDE.U32 UR22, UR31, UR19, URZ ;  /* 0x000000131f1672a5 */ /* 0x000fe2000f8e00ff */
[----:B------:R-:W-:Y:S02]  /*2440*/  UMOV UR10, UR11 ;  /* 0x0000000b000a7c82 */ /* 0x000fe40008000000 */
[----:B------:R-:W-:Y:S01]  /*2450*/  UMOV UR4, UR5 ;  /* 0x0000000500047c82 */ /* 0x000fe20008000000 */
[----:B---3--:R-:W-:Y:S02]  /*2460*/  USHF.R.U32.HI UR10, URZ, UR12, UR10 ;  /* 0x0000000cff0a7299 */ /* 0x008fe4000801160a */
[----:B----4-:R-:W-:Y:S02]  /*2470*/  UISETP.NE.AND UP2, UPT, UR20, 0x1, UPT ;  /* 0x000000011400788c */ /* 0x010fe4000bf45270 */
[----:B------:R-:W-:Y:S02]  /*2480*/  USHF.R.U32.HI UR4, URZ, UR17, UR4 ;  /* 0x00000011ff047299 */ /* 0x000fe40008011604 */
[----:B------:R-:W-:-:S02]  /*2490*/  USEL UR5, UR38, UR10, !UP0 ;  /* 0x0000000a26057287 */ /* 0x000fc4000c000000 */
[----:B------:R-:W-:Y:S02]  /*24a0*/  USEL UR7, UR39, UR4, !UP2 ;  /* 0x0000000427077287 */ /* 0x000fe4000d000000 */
[----:B-1----:R-:W-:Y:S01]  /*24b0*/  UIMAD.WIDE.U32 UR10, UR5, UR8, URZ ;  /* 0x00000008050a72a5 */ /* 0x002fe2000f8e00ff */
[----:B------:R-:W-:Y:S01]  /*24c0*/  UMOV UR4, UR23 ;  /* 0x0000001700047c82 */ /* 0x000fe20008000000 */
[----:B------:R-:W-:Y:S02]  /*24d0*/  UIMAD.WIDE.U32 UR14, UR37, UR16, URZ ;  /* 0x00000010250e72a5 */ /* 0x000fe4000f8e00ff */
[----:B------:R-:W-:-:S03]  /*24e0*/  UIMAD.WIDE.U32 UR22, UR7, UR8, URZ ;  /* 0x00000008071672a5 */ /* 0x000fc6000f8e00ff */
[----:B------:R-:W-:Y:S01]  /*24f0*/  UMOV UR10, UR11 ;  /* 0x0000000b000a7c82 */ /* 0x000fe20008000000 */
[----:B------:R-:W-:Y:S02]  /*2500*/  USHF.R.U32.HI UR4, URZ, UR12, UR4 ;  /* 0x0000000cff047299 */ /* 0x000fe40008011604 */
[----:B------:R-:W-:Y:S01]  /*2510*/  @UP3 USHF.R.U32.HI UR5, URZ, UR9, UR10 ;  /* 0x00000009ff053299 */ /* 0x000fe2000801160a */
[----:B------:R-:W-:Y:S01]  /*2520*/  UMOV UR14, UR15 ;  /* 0x0000000f000e7c82 */ /* 0x000fe20008000000 */
[----:B------:R-:W-:Y:S01]  /*2530*/  UMOV UR22, UR23 ;  /* 0x0000001700167c82 */ /* 0x000fe20008000000 */
[----:B------:R-:W-:Y:S02]  /*2540*/  USHF.R.U32.HI UR17, URZ, UR17, UR14 ;  /* 0x00000011ff117299 */ /* 0x000fe4000801160e */
[----:B------:R-:W-:Y:S02]  /*2550*/  USEL UR4, UR31, UR4, !UP0 ;  /* 0x000000041f047287 */ /* 0x000fe4000c000000 */
[----:B------:R-:W-:-:S02]  /*2560*/  @UP3 USHF.R.U32.HI UR7, URZ, UR9, UR22 ;  /* 0x00000009ff073299 */ /* 0x000fc40008011616 */
[----:B------:R-:W-:Y:S02]  /*2570*/  UIMAD UR10, UR42, UR5, URZ ;  /* 0x000000052a0a72a4 */ /* 0x000fe4000f8e02ff */
[----:B------:R-:W-:Y:S02]  /*2580*/  USEL UR5, UR37, UR17, !UP2 ;  /* 0x0000001125057287 */ /* 0x000fe4000d000000 */
[----:B------:R-:W-:Y:S02]  /*2590*/  UIMAD UR12, UR42, UR7, URZ ;  /* 0x000000072a0c72a4 */ /* 0x000fe4000f8e02ff */
[----:B------:R-:W-:Y:S02]  /*25a0*/  UISETP.GE.AND UP0, UPT, UR4, UR10, UPT ;  /* 0x0000000a0400728c */ /* 0x000fe4000bf06270 */
[----:B------:R-:W-:Y:S02]  /*25b0*/  UIMAD.WIDE.U32 UR10, UR4, UR8, URZ ;  /* 0x00000008040a72a5 */ /* 0x000fe4000f8e00ff */
[----:B------:R-:W-:-:S02]  /*25c0*/  UISETP.GE.OR UP0, UPT, UR5, UR12, UP0 ;  /* 0x0000000c0500728c */ /* 0x000fc40008706670 */
[----:B------:R-:W-:Y:S02]  /*25d0*/  UIMAD.WIDE.U32 UR14, UR5, UR8, URZ ;  /* 0x00000008050e72a5 */ /* 0x000fe4000f8e00ff */
[----:B------:R-:W-:Y:S01]  /*25e0*/  UIADD3 UR12, UPT, UPT, -UR5, URZ, URZ ;  /* 0x000000ff050c7290 */ /* 0x000fe2000fffe1ff */
[----:B------:R-:W-:Y:S01]  /*25f0*/  UMOV UR10, UR11 ;  /* 0x0000000b000a7c82 */ /* 0x000fe20008000000 */
[----:B------:R-:W-:Y:S02]  /*2600*/  UIADD3 UR11, UPT, UPT, -UR4, URZ, URZ ;  /* 0x000000ff040b7290 */ /* 0x000fe4000fffe1ff */
[----:B------:R-:W-:-:S03]  /*2610*/  USHF.R.U32.HI UR10, URZ, UR9, UR10 ;  /* 0x00000009ff0a7299 */ /* 0x000fc6000801160a */
[----:B------:R-:W-:Y:S01]  /*2620*/  @!UP0 UMOV UR8, UR15 ;  /* 0x0000000f00088c82 */ /* 0x000fe20008000000 */
[----:B------:R-:W-:Y:S02]  /*2630*/  UIMAD UR11, UR18, UR11, UR31 ;  /* 0x0000000b120b72a4 */ /* 0x000fe4000f8e021f */
[----:B------:R-:W-:Y:S02]  /*2640*/  USEL UR10, UR4, UR10, !UP3 ;  /* 0x0000000a040a7287 */ /* 0x000fe4000d800000 */
[----:B------:R-:W-:Y:S02]  /*2650*/  @!UP0 USHF.R.U32.HI UR8, URZ, UR9, UR8 ;  /* 0x00000009ff088299 */ /* 0x000fe40008011608 */
[----:B------:R-:W-:Y:S02]  /*2660*/  UIADD3 UR9, UPT, UPT, -UR10, URZ, URZ ;  /* 0x000000ff0a097290 */ /* 0x000fe4000fffe1ff */
[----:B------:R-:W-:Y:S02]  /*2670*/  @!UP0 USEL UR8, UR5, UR8, !UP3 ;  /* 0x0000000805088287 */ /* 0x000fe4000d800000 */
[----:B------:R-:W-:-:S02]  /*2680*/  UIMAD UR9, UR42, UR9, UR4 ;  /* 0x000000092a0972a4 */ /* 0x000fc4000f8e0204 */
[----:B------:R-:W-:Y:S02]  /*2690*/  @!UP0 UIADD3 UR10, UPT, UPT, UR10, -UR8, URZ ;  /* 0x800000080a0a8290 */ /* 0x000fe4000fffe0ff */
[----:B------:R-:W-:Y:S02]  /*26a0*/  @!UP0 UIMAD UR8, UR9, UR7, UR8 ;  /* 0x00000007090882a4 */ /* 0x000fe4000f8e0208 */
[----:B------:R-:W-:Y:S02]  /*26b0*/  @!UP0 UIMAD UR4, UR42, UR10, UR5 ;  /* 0x0000000a2a0482a4 */ /* 0x000fe4000f8e0205 */
[----:B------:R-:W-:Y:S02]  /*26c0*/  UIMAD UR7, UR20, UR12, UR37 ;  /* 0x0000000c140772a4 */ /* 0x000fe4000f8e0225 */
[----:B------:R-:W-:Y:S01]  /*26d0*/  UIMAD UR31, UR4, UR18, UR11 ;  /* 0x00000012041f72a4 */ /* 0x000fe2000f8e020b */
[----:B------:R-:W-:Y:S02]  /*26e0*/  @!UP0 UMOV UR5, UR8 ;  /* 0x0000000800058c82 */ /* 0x000fe40008000000 */
[----:B------:R-:W-:-:S12]  /*26f0*/  UIMAD UR37, UR5, UR20, UR7 ;  /* 0x00000014052572a4 */ /* 0x000fd8000f8e0207 */
.L_x_40:
[----:B------:R-:W2:Y:S02]  /*2700*/  LDCU UR4, c[0x0][0xb30] ;  /* 0x00016600ff0477ac */ /* 0x000ea40008000800 */
[----:B--2---:R-:W-:-:S09]  /*2710*/  UISETP.NE.AND UP0, UPT, UR4, 0x1, UPT ;  /* 0x000000010400788c */ /* 0x004fd2000bf05270 */
[----:B------:R-:W-:Y:S05]  /*2720*/  BRA.U UP0, `(.L_x_41) ;  /* 0x0000000100447547 */ /* 0x000fea000b800000 */
[----:B------:R-:W2:Y:S01]  /*2730*/  LDCU.128 UR16, c[0x0][0xb10] ;  /* 0x00016200ff1077ac */ /* 0x000ea20008000c00 */
[----:B------:R-:W3:Y:S01]  /*2740*/  LDCU UR10, c[0x0][0xb0c] ;  /* 0x00016180ff0a77ac */ /* 0x000ee20008000800 */
[----:B------:R-:W4:Y:S01]  /*2750*/  LDCU UR7, c[0x0][0xb20] ;  /* 0x00016400ff0777ac */ /* 0x000f220008000800 */
[----:B--2---:R-:W-:Y:S02]  /*2760*/  UIMAD.WIDE.U32 UR8, UR37, UR16, URZ ;  /* 0x00000010250872a5 */ /* 0x004fe4000f8e00ff */
[----:B------:R-:W-:Y:S02]  /*2770*/  UIMAD.WIDE.U32 UR4, UR31, UR19, URZ ;  /* 0x000000131f0472a5 */ /* 0x000fe4000f8e00ff */
[----:B---3--:R-:W-:Y:S02]  /*2780*/  UISETP.NE.AND UP2, UPT, UR10, 0x1, UPT ;  /* 0x000000010a00788c */ /* 0x008fe4000bf45270 */
[----:B------:R-:W-:Y:S01]  /*2790*/  UISETP.NE.AND UP0, UPT, UR18, 0x1, UPT ;  /* 0x000000011200788c */ /* 0x000fe2000bf05270 */
[----:B------:R-:W-:-:S02]  /*27a0*/  UMOV UR8, UR9 ;  /* 0x0000000900087c82 */ /* 0x000fc40008000000 */
[----:B------:R-:W-:Y:S01]  /*27b0*/  UMOV UR4, UR5 ;  /* 0x0000000500047c82 */ /* 0x000fe20008000000 */
[----:B------:R-:W-:Y:S02]  /*27c0*/  USHF.R.U32.HI UR17, URZ, UR17, UR8 ;  /* 0x00000011ff117299 */ /* 0x000fe40008011608 */
[----:B----4-:R-:W-:Y:S02]  /*27d0*/  USHF.R.U32.HI UR4, URZ, UR7, UR4 ;  /* 0x00000007ff047299 */ /* 0x010fe40008011604 */
[----:B------:R-:W-:Y:S02]  /*27e0*/  USEL UR5, UR37, UR17, !UP2 ;  /* 0x0000001125057287 */ /* 0x000fe4000d000000 */
[----:B------:R-:W-:-:S04]  /*27f0*/  USEL UR4, UR31, UR4, !UP0 ;  /* 0x000000041f047287 */ /* 0x000fc8000c000000 */
[----:B------:R-:W-:Y:S02]  /*2800*/  UIADD3 UR7, UPT, UPT, UR5, -UR4, URZ ;  /* 0x8000000405077290 */ /* 0x000fe4000fffe0ff */
[----:B------:R-:W-:Y:S02]  /*2810*/  UIADD3 UR4, UPT, UPT, -UR5, UR4, URZ ;  /* 0x0000000405047290 */ /* 0x000fe4000fffe1ff */
[----:B------:R-:W-:Y:S02]  /*2820*/  UIMAD UR31, UR7, UR18, UR31 ;  /* 0x00000012071f72a4 */ /* 0x000fe4000f8e021f */
[----:B------:R-:W-:-:S12]  /*2830*/  UIMAD UR37, UR4, UR10, UR37 ;  /* 0x0000000a042572a4 */ /* 0x000fd8000f8e0225 */
.L_x_41:
[----:B------:R-:W-:Y:S01]  /*2840*/  VIADD R11, R11, 0x1 ;  /* 0x000000010b0b7836 */ /* 0x000fe20000000000 */
[----:B------:R-:W-:Y:S01]  /*2850*/  PLOP3.LUT P1, PT, PT, PT, PT, 0x80, 0x8 ;  /* 0x000000000008781c */ /* 0x000fe20003f2f070 */
[----:B------:R-:W-:Y:S02]  /*2860*/  UIADD3 UR16, UPT, UPT, UR37, UR62, URZ ;  /* 0x0000003e25107290 */ /* 0x000fe4000fffe0ff */
[----:B------:R-:W-:Y:S01]  /*2870*/  UIADD3 UR20, UPT, UPT, UR31, UR59, URZ ;  /* 0x0000003b1f147290 */ /* 0x000fe2000fffe0ff */
[----:B------:R-:W-:-:S04]  /*2880*/  ISETP.NE.AND P0, PT, R11, 0x2, PT ;  /* 0x000000020b00780c */ /* 0x000fc80003f05270 */
[----:B------:R-:W-:Y:S02]  /*2890*/  SEL R3, RZ, 0x1, P0 ;  /* 0x00000001ff037807 */ /* 0x000fe40000000000 */
[----:B------:R-:W-:Y:S02]  /*28a0*/  SEL R11, R11, RZ, P0 ;  /* 0x000000ff0b0b7207 */ /* 0x000fe40000000000 */
[----:B------:R-:W-:Y:S01]  /*28b0*/  LOP3.LUT R10, R10, R3, RZ, 0x3c, !PT ;  /* 0x000000030a0a7212 */ /* 0x000fe200078e3cff */
[----:B------:R-:W-:Y:S06]  /*28c0*/  BRA.U UP1, `(.L_x_42) ;  /* 0xfffffff101487547 */ /* 0x000fec000b83ffff */
[----:B------:R-:W-:Y:S01]  /*28d0*/  UIADD3 UR13, UPT, UPT, UR13, 0x40, URZ ;  /* 0x000000400d0d7890 */ /* 0x000fe2000fffe0ff */
[----:B------:R-:W-:-:S03]  /*28e0*/  SHF.L.U32 R3, R12, 0x1f, RZ ;  /* 0x0000001f0c037819 */ /* 0x000fc600000006ff */
[----:B------:R-:W-:-:S09]  /*28f0*/  ULEA UR4, UR6, UR13, 0x3 ;  /* 0x0000000d06047291 */ /* 0x000fd2000f8e18ff */
[----:B------:R-:W2:Y:S02]  /*2900*/  SYNCS.PHASECHK.TRANS64.TRYWAIT P0, [UR4], R3 ;  /* 0x00000003ff0075a7 */ /* 0x000ea40008001104 */
[----:B--2---:R-:W-:Y:S05]  /*2910*/  @!P0 BRA `(.L_x_43) ;  /* 0x00000068005c8947 */ /* 0x004fea0003800000 */
.L_x_133:
[----:B------:R-:W-:-:S04]  /*2920*/  UIADD3 UR4, UPT, UPT, UR6, 0x1, URZ ;  /* 0x0000000106047890 */ /* 0x000fc8000fffe0ff */
[----:B------:R-:W-:-:S04]  /*2930*/  UISETP.NE.AND UP0, UPT, UR4, 0x8, UPT ;  /* 0x000000080400788c */ /* 0x000fc8000bf05270 */
[----:B------:R-:W-:Y:S02]  /*2940*/  USEL UR6, URZ, 0x1, UP0 ;  /* 0x00000001ff067887 */ /* 0x000fe40008000000 */
[----:B------:R-:W-:-:S04]  /*2950*/  USEL UR4, UR4, URZ, UP0 ;  /* 0x000000ff04047287 */ /* 0x000fc80008000000 */
[----:B------:R-:W-:Y:S01]  /*2960*/  ULEA UR5, UR4, UR13, 0x3 ;  /* 0x0000000d04057291 */ /* 0x000fe2000f8e18ff */
[----:B------:R-:W-:-:S04]  /*2970*/  LOP3.LUT R2, R12, UR6, RZ, 0x3c, !PT ;  /* 0x000000060c027c12 */ /* 0x000fc8000f8e3cff */
[----:B-1----:R-:W-:-:S04]  /*2980*/  SHF.L.U32 R3, R2, 0x1f, RZ ;  /* 0x0000001f02037819 */ /* 0x002fc800000006ff */
[----:B------:R-:W1:Y:S02]  /*2990*/  SYNCS.PHASECHK.TRANS64.TRYWAIT P0, [UR5], R3 ;  /* 0x00000003ff0075a7 */ /* 0x000e640008001105 */
[----:B-1----:R-:W-:Y:S05]  /*29a0*/  @!P0 BRA `(.L_x_44) ;  /* 0x0000006800508947 */ /* 0x002fea0003800000 */
.L_x_135:
        /* <DEDUP_REMOVED lines=9> */
.L_x_137:
        /* <DEDUP_REMOVED lines=9> */
.L_x_139:
        /* <DEDUP_REMOVED lines=9> */
.L_x_141:
        /* <DEDUP_REMOVED lines=9> */
.L_x_143:
        /* <DEDUP_REMOVED lines=9> */
.L_x_145:
[----:B------:R-:W-:-:S04]  /*2c80*/  UIADD3 UR4, UPT, UPT, UR4, 0x1, URZ ;  /* 0x0000000104047890 */ /* 0x000fc8000fffe0ff */
[----:B------:R-:W-:-:S04]  /*2c90*/  UISETP.NE.AND UP0, UPT, UR4, 0x8, UPT ;  /* 0x000000080400788c */ /* 0x000fc8000bf05270 */
[----:B------:R-:W-:Y:S02]  /*2ca0*/  USEL UR5, URZ, 0x1, UP0 ;  /* 0x00000001ff057887 */ /* 0x000fe40008000000 */
[----:B------:R-:W-:-:S04]  /*2cb0*/  USEL UR4, UR4, URZ, UP0 ;  /* 0x000000ff04047287 */ /* 0x000fc80008000000 */
[----:B------:R-:W-:Y:S01]  /*2cc0*/  ULEA UR4, UR4, UR13, 0x3 ;  /* 0x0000000d04047291 */ /* 0x000fe2000f8e18ff */
[----:B-1----:R-:W-:-:S04]  /*2cd0*/  LOP3.LUT R3, R2, UR5, RZ, 0x3c, !PT ;  /* 0x0000000502037c12 */ /* 0x002fc8000f8e3cff */
[----:B------:R-:W-:Y:S01]  /*2ce0*/  SHF.L.U32 R3, R3, 0x1f, RZ ;  /* 0x0000001f03037819 */ /* 0x000fe200000006ff */
[----:B------:R-:W-:-:S07]  /*2cf0*/  IMAD.U32 R0, RZ, RZ, UR4 ;  /* 0x00000004ff007e24 */ /* 0x000fce000f8e00ff */
.L_x_50:
[----:B-1----:R1:W2:Y:S02]  /*2d00*/  SYNCS.PHASECHK.TRANS64.TRYWAIT P0, [R0+URZ], R3 ;  /* 0x00000003000075a7 */ /* 0x0022a400080011ff */
[----:B--2---:R-:W-:Y:S05]  /*2d10*/  @!P0 NANOSLEEP.SYNCS 0x989680 ;  /* 0x009896800000895d */ /* 0x004fea0003900000 */
[----:B------:R-:W2:Y:S02]  /*2d20*/  @!P0 SYNCS.PHASECHK.TRANS64 P0, [R0+URZ], R3 ;  /* 0x00000003000085a7 */ /* 0x000ea400080010ff */
[----:B--2---:R-:W-:Y:S05]  /*2d30*/  @P0 EXIT ;  /* 0x000000000000094d */ /* 0x004fea0003800000 */
[----:B------:R-:W-:Y:S05]  /*2d40*/  BRA `(.L_x_50) ;  /* 0xfffffffc00ec7947 */ /* 0x000fea000383ffff */
.L_x_22:
[----:B------:R-:W-:-:S04]  /*2d50*/  UISETP.NE.AND UP0, UPT, UR48, URZ, UPT ;  /* 0x000000ff3000728c */ /* 0x000fc8000bf05270 */
[----:B------:R-:W-:-:S09]  /*2d60*/  UISETP.NE.OR UP0, UPT, UR13, 0x1, UP0 ;  /* 0x000000010d00788c */ /* 0x000fd20008705670 */
[----:B------:R-:W-:Y:S05]  /*2d70*/  BRA.U UP0, `(.L_x_51) ;  /* 0x0000000500487547 */ /* 0x000fea000b800000 */
[----:B------:R-:W-:Y:S01]  /*2d80*/  ISETP.GE.U32.AND P2, PT, R0, 0x4, PT ;  /* 0x000000040000780c */ /* 0x000fe20003f46070 */
[----:B------:R-:W-:Y:S01]  /*2d90*/  IMAD.MOV.U32 R12, RZ, RZ, 0x1 ;  /* 0x00000001ff0c7424 */ /* 0x000fe200078e00ff */
[----:B------:R-:W-:Y:S02]  /*2da0*/  CS2R R10, SRZ ;  /* 0x00000000000a7805 */ /* 0x000fe4000001ff00 */
[----:B------:R-:W-:Y:S01]  /*2db0*/  CS2R R8, SRZ ;  /* 0x0000000000087805 */ /* 0x000fe2000001ff00 */
[----:B------:R-:W-:Y:S01]  /*2dc0*/  UMOV UR4, 0x400 ;  /* 0x0000040000047882 */ /* 0x000fe20000000000 */
[----:B------:R-:W-:Y:S01]  /*2dd0*/  UMOV UR5, URZ ;  /* 0x000000ff00057c82 */ /* 0x000fe20008000000 */
[----:B------:R-:W-:-:S12]  /*2de0*/  ULEA UR6, UR48, UR4, 0x18 ;  /* 0x0000000430067291 */ /* 0x000fd8000f8ec0ff */
.L_x_55:
[----:B------:R-:W-:Y:S02]  /*2df0*/  LEA R2, R8, UR6, 0x3 ;  /* 0x0000000608027c11 */ /* 0x000fe4000f8e18ff */
[----:B------:R-:W-:-:S03]  /*2e00*/  SHF.L.U32 R5, R9, 0x1f, RZ ;  /* 0x0000001f09057819 */ /* 0x000fc600000006ff */
[----:B------:R-:W-:Y:S01]  /*2e10*/  VIADD R4, R2, 0x120 ;  /* 0x0000012002047836 */ /* 0x000fe20000000000 */
[----:B------:R-:W1:Y:S02]  /*2e20*/  SYNCS.PHASECHK.TRANS64.TRYWAIT P0, [R2+URZ+0x110], R5 ;  /* 0x00011005020075a7 */ /* 0x000e6400080011ff */
[----:B-1----:R-:W-:Y:S05]  /*2e30*/  @!P0 BRA `(.L_x_52) ;  /* 0x0000006400bc8947 */ /* 0x002fea0003800000 */
.L_x_146:
[----:B------:R-:W-:Y:S01]  /*2e40*/  ULEA UR4, UR5, UR6, 0x3 ;  /* 0x0000000605047291 */ /* 0x000fe2000f8e18ff */
[----:B------:R-:W-:Y:S02]  /*2e50*/  PRMT R4, RZ, 0x654, R4 ;  /* 0x00000654ff047816 */ /* 0x000fe40000000004 */
[----:B-1----:R-:W-:Y:S01]  /*2e60*/  SHF.L.U32 R5, R12, 0x1f, RZ ;  /* 0x0000001f0c057819 */ /* 0x002fe200000006ff */
[----:B------:R-:W-:Y:S01]  /*2e70*/  UIADD3 UR7, UPT, UPT, UR4, 0xb0, URZ ;  /* 0x000000b004077890 */ /* 0x000fe2000fffe0ff */
[----:B------:R1:W-:Y:S05]  /*2e80*/  SYNCS.ARRIVE.TRANS64.RED.A1T0 RZ, [R4+URZ], RZ ;  /* 0x000000ff04ff79a7 */ /* 0x0003ea00081004ff */
[----:B------:R-:W-:Y:S01]  /*2e90*/  IMAD.U32 R7, RZ, RZ, UR7 ;  /* 0x00000007ff077e24 */ /* 0x000fe2000f8e00ff */
[----:B------:R-:W2:Y:S04]  /*2ea0*/  SYNCS.PHASECHK.TRANS64.TRYWAIT P0, [UR4+0xc0], R5 ;  /* 0x0000c005ff0075a7 */ /* 0x000ea80008001104 */
[----:B------:R-:W-:Y:S01]  /*2eb0*/  PRMT R6, R0, 0x654, R7 ;  /* 0x0000065400067816 */ /* 0x000fe20000000007 */
[----:B-1----:R-:W-:Y:S01]  /*2ec0*/  @!P2 IMAD.MOV.U32 R4, RZ, RZ, 0x10 ;  /* 0x00000010ff04a424 */ /* 0x002fe200078e00ff */
[----:B--2---:R-:W-:Y:S06]  /*2ed0*/  @!P0 BRA `(.L_x_53) ;  /* 0x0000006400a88947 */ /* 0x004fec0003800000 */
.L_x_148:
[----:B------:R-:W-:Y:S01]  /*2ee0*/  ULEA UR8, UR5, UR6, 0x4 ;  /* 0x0000000605087291 */ /* 0x000fe2000f8e20ff */
[----:B------:R-:W-:Y:S01]  /*2ef0*/  SEL R3, R6, R3, !P2 ;  /* 0x0000000306037207 */ /* 0x000fe20005000000 */
[----:B------:R-:W-:Y:S01]  /*2f00*/  UIADD3 UR9, UPT, UPT, UR4, 0xb0, URZ ;  /* 0x000000b004097890 */ /* 0x000fe2000fffe0ff */
[----:B-1----:R-:W-:Y:S01]  /*2f10*/  LEA R2, R11, UR6, 0x3 ;  /* 0x000000060b027c11 */ /* 0x002fe2000f8e18ff */
[----:B------:R-:W-:Y:S01]  /*2f20*/  UIADD3 UR8, UPT, UPT, UR8, 0x140, URZ ;  /* 0x0000014008087890 */ /* 0x000fe2000fffe0ff */
[----:B------:R-:W-:Y:S01]  /*2f30*/  SHF.L.U32 R5, R10, 0x1f, RZ ;  /* 0x0000001f0a057819 */ /* 0x000fe200000006ff */
[----:B------:R1:W-:Y:S01]  /*2f40*/  @!P2 SYNCS.ARRIVE.TRANS64.RED RZ, [R3+URZ], R4 ;  /* 0x0000000403ffa9a7 */ /* 0x0003e200080004ff */
[----:B------:R-:W-:Y:S01]  /*2f50*/  UIADD3 UR4, UPT, UPT, UR5, 0x1, URZ ;  /* 0x0000000105047890 */ /* 0x000fe2000fffe0ff */
[----:B------:R-:W-:-:S03]  /*2f60*/  VIADD R8, R8, 0x1 ;  /* 0x0000000108087836 */ /* 0x000fc60000000000 */
[----:B------:R-:W-:Y:S02]  /*2f70*/  UISETP.NE.AND UP0, UPT, UR4, 0x2, UPT ;  /* 0x000000020400788c */ /* 0x000fe4000bf05270 */
[----:B------:R-:W-:Y:S06]  /*2f80*/  UGETNEXTWORKID.BROADCAST [UR8], [UR9] ;  /* 0x00000000080073ca */ /* 0x000fec0008000100 */
[----:B------:R-:W-:Y:S01]  /*2f90*/  USEL UR7, URZ, 0x1, UP0 ;  /* 0x00000001ff077887 */ /* 0x000fe20008000000 */
[----:B------:R-:W-:Y:S01]  /*2fa0*/  ISETP.NE.AND P0, PT, R8, 0x2, PT ;  /* 0x000000020800780c */ /* 0x000fe20003f05270 */
[----:B------:R-:W-:Y:S01]  /*2fb0*/  USEL UR5, UR4, URZ, UP0 ;  /* 0x000000ff04057287 */ /* 0x000fe20008000000 */
[----:B------:R-:W2:Y:S03]  /*2fc0*/  SYNCS.PHASECHK.TRANS64.TRYWAIT P1, [R2+URZ+0xb0], R5 ;  /* 0x0000b005020075a7 */ /* 0x000ea600080211ff */
[----:B------:R-:W-:Y:S01]  /*2fd0*/  LOP3.LUT R12, R12, UR7, RZ, 0x3c, !PT ;  /* 0x000000070c0c7c12 */ /* 0x000fe2000f8e3cff */
[----:B-12---:R-:W-:Y:S07]  /*2fe0*/  @!P1 BRA `(.L_x_54) ;  /* 0x00000064007c9947 */ /* 0x006fee0003800000 */
.L_x_149:
[C---:B------:R-:W-:Y:S01]  /*2ff0*/  LEA R4, R11.reuse, UR6, 0x4 ;  /* 0x000000060b047c11 */ /* 0x040fe2000f8e20ff */
[----:B-1----:R-:W-:Y:S01]  /*3000*/  VIADD R2, R2, 0xc0 ;  /* 0x000000c002027836 */ /* 0x002fe20000000000 */
[----:B------:R-:W-:Y:S01]  /*3010*/  SEL R8, R8, RZ, P0 ;  /* 0x000000ff08087207 */ /* 0x000fe20000000000 */
[----:B------:R-:W-:-:S03]  /*3020*/  VIADD R11, R11, 0x1 ;  /* 0x000000010b0b7836 */ /* 0x000fc60000000000 */
[----:B------:R-:W1:Y:S01]  /*3030*/  LDS.128 R4, [R4+0x140] ;  /* 0x0001400004047984 */ /* 0x000e620000000c00 */
[----:B------:R-:W-:Y:S02]  /*3040*/  PRMT R2, RZ, 0x654, R2 ;  /* 0x00000654ff027816 */ /* 0x000fe40000000002 */
[C---:B------:R-:W-:Y:S01]  /*3050*/  ISETP.NE.AND P1, PT, R11.reuse, 0x2, PT ;  /* 0x000000020b00780c */ /* 0x040fe20003f25270 */
[----:B------:R-:W-:Y:S01]  /*3060*/  @!PT LDS RZ, [RZ] ;  /* 0x00000000fffff984 */ /* 0x000fe20000000800 */
[----:B------:R-:W-:Y:S01]  /*3070*/  @!PT LDS RZ, [RZ] ;  /* 0x00000000fffff984 */ /* 0x000fe20000000800 */
[----:B------:R-:W-:Y:S01]  /*3080*/  @!PT LDS RZ, [RZ] ;  /* 0x00000000fffff984 */ /* 0x000fe20000000800 */
[----:B------:R-:W-:Y:S01]  /*3090*/  @!PT LDS RZ, [RZ] ;  /* 0x00000000fffff984 */ /* 0x000fe20000000800 */
[----:B------:R2:W-:Y:S06]  /*30a0*/  MEMBAR.ALL.CTA ;  /* 0x0000000000007992 */ /* 0x0005ec0000008000 */
[----:B--2---:R-:W2:Y:S01]  /*30b0*/  FENCE.VIEW.ASYNC.S ;  /* 0x00000000000073c6 */ /* 0x004ea20000000000 */
[----:B------:R-:W-:Y:S01]  /*30c0*/  SEL R11, R11, RZ, P1 ;  /* 0x000000ff0b0b7207 */ /* 0x000fe20000800000 */
[----:B--2---:R2:W-:Y:S01]  /*30d0*/  SYNCS.ARRIVE.TRANS64.RED.A1T0 RZ, [R2+URZ], RZ ;  /* 0x000000ff02ff79a7 */ /* 0x0045e200081004ff */
[----:B-1----:R-:W-:-:S02]  /*30e0*/  LOP3.LUT P3, RZ, R6, 0x1, RZ, 0xc0, !PT ;  /* 0x0000000106ff7812 */ /* 0x002fc4000786c0ff */
[----:B------:R-:W-:-:S04]  /*30f0*/  SEL R5, RZ, 0x1, P1 ;  /* 0x00000001ff057807 */ /* 0x000fc80000800000 */
[----:B------:R-:W-:Y:S02]  /*3100*/  LOP3.LUT R10, R10, R5, RZ, 0x3c, !PT ;  /* 0x000000050a0a7212 */ /* 0x000fe400078e3cff */
[----:B--2---:R-:W-:-:S04]  /*3110*/  SEL R2, RZ, 0x1, P0 ;  /* 0x00000001ff027807 */ /* 0x004fc80000000000 */
[----:B------:R-:W-:Y:S01]  /*3120*/  LOP3.LUT R9, R9, R2, RZ, 0x3c, !PT ;  /* 0x0000000209097212 */ /* 0x000fe200078e3cff */
[----:B------:R-:W-:Y:S06]  /*3130*/  @P3 BRA `(.L_x_55) ;  /* 0xfffffffc002c3947 */ /* 0x000fec000383ffff */
[----:B------:R-:W-:Y:S01]  /*3140*/  ULEA UR4, UR5, UR6, 0x3 ;  /* 0x0000000605047291 */ /* 0x000fe2000f8e18ff */
[----:B------:R-:W-:-:S08]  /*3150*/  SHF.L.U32 R3, R12, 0x1f, RZ ;  /* 0x0000001f0c037819 */ /* 0x000fd000000006ff */
[----:B------:R-:W1:Y:S02]  /*3160*/  SYNCS.PHASECHK.TRANS64 P0, [UR4+0xc0], R3 ;  /* 0x0000c003ff0075a7 */ /* 0x000e640008001004 */
[----:B-1----:R-:W-:Y:S05]  /*3170*/  @P0 BRA `(.L_x_56) ;  /* 0x0000000000080947 */ /* 0x002fea0003800000 */
[----:B------:R-:W1:Y:S02]  /*3180*/  SYNCS.PHASECHK.TRANS64.TRYWAIT P0, [UR4+0xc0], R3 ;  /* 0x0000c003ff0075a7 */ /* 0x000e640008001104 */
[----:B-1----:R-:W-:Y:S05]  /*3190*/  @!P0 BRA `(.L_x_57) ;  /* 0x0000006400248947 */ /* 0x002fea0003800000 */
.L_x_56:
[----:B------:R-:W-:-:S04]  /*31a0*/  UIADD3 UR7, UPT, UPT, UR5, 0x1, URZ ;  /* 0x0000000105077890 */ /* 0x000fc8000fffe0ff */
[----:B------:R-:W-:-:S04]  /*31b0*/  UISETP.NE.AND UP0, UPT, UR7, 0x2, UPT ;  /* 0x000000020700788c */ /* 0x000fc8000bf05270 */
[----:B------:R-:W-:Y:S02]  /*31c0*/  USEL UR8, URZ, 0x1, UP0 ;  /* 0x00000001ff087887 */ /* 0x000fe40008000000 */
[----:B------:R-:W-:-:S04]  /*31d0*/  USEL UR7, UR7, URZ, UP0 ;  /* 0x000000ff07077287 */ /* 0x000fc80008000000 */
[----:B------:R-:W-:Y:S01]  /*31e0*/  ULEA UR7, UR7, UR6, 0x3 ;  /* 0x0000000607077291 */ /* 0x000fe2000f8e18ff */
[----:B-1----:R-:W-:-:S04]  /*31f0*/  LOP3.LUT R3, R12, UR8, RZ, 0x3c, !PT ;  /* 0x000000080c037c12 */ /* 0x002fc8000f8e3cff */
[----:B------:R-:W-:-:S04]  /*3200*/  SHF.L.U32 R0, R3, 0x1f, RZ ;  /* 0x0000001f03007819 */ /* 0x000fc800000006ff */
[----:B------:R-:W1:Y:S02]  /*3210*/  SYNCS.PHASECHK.TRANS64 P0, [UR7+0xc0], R0 ;  /* 0x0000c000ff0075a7 */ /* 0x000e640008001007 */
[----:B-1----:R-:W-:Y:S05]  /*3220*/  @P0 EXIT ;  /* 0x000000000000094d */ /* 0x002fea0003800000 */
[----:B------:R-:W-:Y:S02]  /*3230*/  SHF.L.U32 R3, R3, 0x1f, RZ ;  /* 0x0000001f03037819 */ /* 0x000fe400000006ff */
[----:B------:R-:W-:-:S07]  /*3240*/  MOV R0, UR7 ;  /* 0x0000000700007c02 */ /* 0x000fce0008000f00 */
.L_x_58:
[----:B-1----:R1:W2:Y:S02]  /*3250*/  SYNCS.PHASECHK.TRANS64.TRYWAIT P0, [R0+URZ+0xc0], R3 ;  /* 0x0000c003000075a7 */ /* 0x0022a400080011ff */
[----:B--2---:R-:W-:Y:S05]  /*3260*/  @!P0 NANOSLEEP.SYNCS 0x989680 ;  /* 0x009896800000895d */ /* 0x004fea0003900000 */
[----:B------:R-:W2:Y:S02]  /*3270*/  @!P0 SYNCS.PHASECHK.TRANS64 P0, [R0+URZ+0xc0], R3 ;  /* 0x0000c003000085a7 */ /* 0x000ea400080010ff */
[----:B--2---:R-:W-:Y:S05]  /*3280*/  @P0 EXIT ;  /* 0x000000000000094d */ /* 0x004fea0003800000 */
[----:B------:R-:W-:Y:S05]  /*3290*/  BRA `(.L_x_58) ;  /* 0xfffffffc00ec7947 */ /* 0x000fea000383ffff */
.L_x_51:
[----:B------:R-:W-:Y:S05]  /*32a0*/  BRA.U UP4, `(.L_x_59) ;  /* 0x0000001104d87547 */ /* 0x000fea000b800000 */
[----:B------:R-:W-:Y:S01]  /*32b0*/  UMOV UR4, 0x40 ;  /* 0x0000004000047882 */ /* 0x000fe20000000000 */
[----:B------:R-:W-:Y:S01]  /*32c0*/  NOP ;  /* 0x0000000000007918 */ /* 0x000fe20000000000 */
[----:B------:R-:W-:Y:S01]  /*32d0*/  ULEA UR5, UR48, UR4, 0x18 ;  /* 0x0000000430057291 */ /* 0x000fe2000f8ec0ff */
[----:B------:R-:W-:Y:S02]  /*32e0*/  UMOV UR6, 0x400 ;  /* 0x0000040000067882 */ /* 0x000fe40000000000 */
[----:B------:R-:W-:-:S06]  /*32f0*/  ULEA UR6, UR48, UR6, 0x18 ;  /* 0x0000000630067291 */ /* 0x000fcc000f8ec0ff */
[----:B------:R-:W1:Y:S02]  /*3300*/  LDS.U8 R0, [UR5+0x1c] ;  /* 0x00001c05ff007984 */ /* 0x000e640008000000 */
[----:B-1----:R-:W-:-:S13]  /*3310*/  ISETP.NE.AND P0, PT, R0, RZ, PT ;  /* 0x000000ff0000720c */ /* 0x002fda0003f05270 */
[----:B------:R-:W-:Y:S05]  /*3320*/  @P0 BRA `(.L_x_60) ;  /* 0x0000000400080947 */ /* 0x000fea0003800000 */
[----:B------:R-:W-:Y:S02]  /*3330*/  UISETP.NE.U32.AND UP1, UPT, UR46, 0x1, UPT ;  /* 0x000000012e00788c */ /* 0x000fe4000bf25070 */
[----:B------:R-:W-:-:S07]  /*3340*/  UIADD3 UR7, UPT, UPT, UR5, 0x8, URZ ;  /* 0x0000000805077890 */ /* 0x000fce000fffe0ff */
[----:B------:R-:W-:Y:S05]  /*3350*/  BRA.U !UP1, `(.L_x_61) ;  /* 0x00000001099c7547 */ /* 0x000fea000b800000 */
[----:B------:R-:W-:Y:S01]  /*3360*/  ELECT P0, URZ, PT ;  /* 0x0000000000ff782f */ /* 0x000fe20003800000 */
[----:B------:R-:W-:-:S12]  /*3370*/  BSSY B0, `(.L_x_61) ;  /* 0x0000025000007945 */ /* 0x000fd80003800000 */
[----:B------:R-:W-:Y:S05]  /*3380*/  @!P0 BRA `(.L_x_62) ;  /* 0x00000000008c8947 */ /* 0x000fea0003800000 */
[----:B------:R-:W-:-:S05]  /*3390*/  UMOV UR4, 0x10 ;  /* 0x0000001000047882 */ /* 0x000fca0000000000 */
[----:B------:R-:W-:Y:S04]  /*33a0*/  DEPBAR.LE SB1, 0x36 ;  /* 0x00009d800000791a */ /* 0x000fe80000000000 */
[----:B------:R-:W1:Y:S02]  /*33b0*/  UTCATOMSWS.2CTA.FIND_AND_SET.ALIGN UP0, UR4, UR4 ;  /* 0x00000004000475e3 */ /* 0x000e640008200800 */
[----:B-1----:R-:W-:Y:S01]  /*33c0*/  MOV R11, UR4 ;  /* 0x00000004000b7c02 */ /* 0x002fe20008000f00 */
[----:B------:R-:W-:Y:S06]  /*33d0*/  BRA.U UP0, `(.L_x_63) ;  /* 0x0000000100187547 */ /* 0x000fec000b800000 */
.L_x_64:
[----:B------:R-:W-:Y:S05]  /*33e0*/  NANOSLEEP 0x64 ;  /* 0x000000640000795d */ /* 0x000fea0003800000 */
[----:B------:R-:W-:-:S05]  /*33f0*/  UMOV UR4, 0x10 ;  /* 0x0000001000047882 */ /* 0x000fca0000000000 */
[----:B------:R-:W-:Y:S04]  /*3400*/  DEPBAR.LE SB1, 0x36 ;  /* 0x00009d800000791a */ /* 0x000fe80000000000 */
[----:B------:R-:W1:Y:S02]  /*3410*/  UTCATOMSWS.2CTA.FIND_AND_SET.ALIGN UP0, UR4, UR4 ;  /* 0x00000004000475e3 */ /* 0x000e640008200800 */
[----:B-1----:R-:W-:Y:S01]  /*3420*/  MOV R11, UR4 ;  /* 0x00000004000b7c02 */ /* 0x002fe20008000f00 */
[----:B------:R-:W-:Y:S05]  /*3430*/  BRA.U !UP0, `(.L_x_64) ;  /* 0xfffffffd08e87547 */ /* 0x000fea000b83ffff */
.L_x_63:
[----:B------:R-:W1:Y:S01]  /*3440*/  LDS R7, [UR5+0x10] ;  /* 0x00001005ff077984 */ /* 0x000e620008000800 */
[----:B------:R-:W-:Y:S01]  /*3450*/  IMAD.U32 R5, RZ, RZ, UR6 ;  /* 0x00000006ff057e24 */ /* 0x000fe2000f8e00ff */
[----:B------:R-:W-:-:S03]  /*3460*/  MOV R4, UR45 ;  /* 0x0000002d00047c02 */ /* 0x000fc60008000f00 */
[----:B------:R-:W-:Y:S01]  /*3470*/  VIADD R5, R5, 0x160 ;  /* 0x0000016005057836 */ /* 0x000fe20000000000 */
[----:B-1----:R-:W-:-:S04]  /*3480*/  SHF.L.U32 R7, R7, 0x1f, RZ ;  /* 0x0000001f07077819 */ /* 0x002fc800000006ff */
[----:B------:R-:W1:Y:S02]  /*3490*/  SYNCS.PHASECHK.TRANS64.TRYWAIT P0, [UR5+0x8], R7 ;  /* 0x00000807ff0075a7 */ /* 0x000e640008001105 */
[----:B-1----:R-:W-:Y:S05]  /*34a0*/  @P0 BRA `(.L_x_65) ;  /* 0x0000000000080947 */ /* 0x002fea0003800000 */
[----:B------:R-:W1:Y:S02]  /*34b0*/  SYNCS.PHASECHK.TRANS64.TRYWAIT P0, [UR5+0x8], R7 ;  /* 0x00000807ff0075a7 */ /* 0x000e640008001105 */
[----:B-1----:R-:W-:Y:S05]  /*34c0*/  @!P0 BRA `(.L_x_66) ;  /* 0x0000006000708947 */ /* 0x002fea0003800000 */
.L_x_65:
[----:B-1----:R-:W-:Y:S01]  /*34d0*/  HFMA2 R0, -RZ, RZ, 0, 5.9604644775390625e-08 ;  /* 0x00000001ff007431 */ /* 0x002fe200000001ff */
[----:B------:R-:W-:Y:S01]  /*34e0*/  UPRMT UR4, UR45, 0x654, UR7 ;  /* 0x000006542d047896 */ /* 0x000fe20008000007 */
[----:B------:R-:W-:Y:S01]  /*34f0*/  IMAD.MOV.U32 R8, RZ, RZ, 0xffff ;  /* 0x0000ffffff087424 */ /* 0x000fe200078e00ff */
[----:B------:R-:W-:Y:S01]  /*3500*/  PRMT R4, R4, 0x654, R5 ;  /* 0x0000065404047816 */ /* 0x000fe20000000005 */
[----:B------:R-:W-:Y:S02]  /*3510*/  IMAD.MOV.U32 R6, RZ, RZ, 0x4 ;  /* 0x00000004ff067424 */ /* 0x000fe400078e00ff */
[----:B------:R-:W-:Y:S01]  /*3520*/  IMAD.SHL.U32 R9, R11, 0x20, RZ ;  /* 0x000000200b097824 */ /* 0x000fe200078e00ff */
[----:B------:R-:W-:Y:S02]  /*3530*/  MOV R5, UR4 ;  /* 0x0000000400057c02 */ /* 0x000fe40008000f00 */
[-C--:B------:R-:W-:Y:S01]  /*3540*/  SHF.L.U32 R8, R8, R11.reuse, RZ ;  /* 0x0000000b08087219 */ /* 0x080fe200000006ff */
[----:B------:R1:W-:Y:S01]  /*3550*/  SYNCS.ARRIVE.TRANS64.RED RZ, [UR4], R6 ;  /* 0x00000006ffff79a7 */ /* 0x0003e20008000404 */
[----:B------:R-:W-:Y:S01]  /*3560*/  SHF.L.U32 R7, R0, R11, RZ ;  /* 0x0000000b00077219 */ /* 0x000fe200000006ff */
[----:B------:R1:W-:Y:S04]  /*3570*/  STS [UR6+0x160], R9 ;  /* 0x00016009ff007988 */ /* 0x0003e80008000806 */
[----:B------:R1:W-:Y:S04]  /*3580*/  STAS [R4.64], R11 ;  /* 0x0000000b04007dbd */ /* 0x0003e8000c0008ff */
[----:B------:R1:W-:Y:S04]  /*3590*/  ATOMS.OR RZ, [UR5+0x14], R8 ;  /* 0x00001408ffff798c */ /* 0x0003e8000b000005 */
[----:B------:R1:W-:Y:S04]  /*35a0*/  ATOMS.OR RZ, [UR5+0x18], R7 ;  /* 0x00001807ffff798c */ /* 0x0003e8000b000005 */
[----:B------:R1:W-:Y:S02]  /*35b0*/  ATOMS.XOR RZ, [UR5+0x10], R0 ;  /* 0x00001000ffff798c */ /* 0x0003e4000b800005 */
.L_x_62:
[----:B------:R-:W-:Y:S05]  /*35c0*/  BSYNC B0 ;  /* 0x0000000000007941 */ /* 0x000fea0003800000 */
.L_x_61:
[----:B------:R-:W-:Y:S05]  /*35d0*/  BRA.U UP1, `(.L_x_67) ;  /* 0x00000001016c7547 */ /* 0x000fea000b800000 */
[----:B------:R-:W-:-:S03]  /*35e0*/  UMOV UR4, 0xffffffff ;  /* 0xffffffff00047882 */ /* 0x000fc60000000000 */
[----:B------:R-:W-:Y:S05]  /*35f0*/  BRA.DIV UR4, `(.L_x_68) ;  /* 0x00000062043c7947 */ /* 0x000fea000b800000 */
[----:B------:R-:W-:-:S13]  /*3600*/  ELECT P0, URZ, PT ;  /* 0x0000000000ff782f */ /* 0x000fda0003800000 */
.L_x_153:
[----:B------:R-:W-:Y:S05]  /*3610*/  @!P0 BRA `(.L_x_67) ;  /* 0x00000000005c8947 */ /* 0x000fea0003800000 */
[----:B-1----:R-:W1:Y:S02]  /*3620*/  LDS R5, [UR5+0x10] ;  /* 0x00001005ff057984 */ /* 0x002e640008000800 */
[----:B-1----:R-:W-:-:S04]  /*3630*/  SHF.L.U32 R5, R5, 0x1f, RZ ;  /* 0x0000001f05057819 */ /* 0x002fc800000006ff */
[----:B------:R-:W1:Y:S02]  /*3640*/  SYNCS.PHASECHK.TRANS64.TRYWAIT P0, [UR5+0x8], R5 ;  /* 0x00000805ff0075a7 */ /* 0x000e640008001105 */
[----:B-1----:R-:W-:Y:S05]  /*3650*/  @P0 BRA `(.L_x_69) ;  /* 0x0000000000080947 */ /* 0x002fea0003800000 */
[----:B------:R-:W1:Y:S02]  /*3660*/  SYNCS.PHASECHK.TRANS64.TRYWAIT P0, [UR5+0x8], R5 ;  /* 0x00000805ff0075a7 */ /* 0x000e640008001105 */
[----:B-1----:R-:W-:Y:S05]  /*3670*/  @!P0 BRA `(.L_x_70) ;  /* 0x0000006000408947 */ /* 0x002fea0003800000 */
.L_x_69:
[----:B------:R-:W2:Y:S01]  /*3680*/  LDS R7, [UR6+0x160] ;  /* 0x00016006ff077984 */ /* 0x000ea20008000800 */
[----:B-1----:R-:W-:Y:S02]  /*3690*/  HFMA2 R0, -RZ, RZ, 0, 5.9604644775390625e-08 ;  /* 0x00000001ff007431 */ /* 0x002fe400000001ff */
[----:B------:R-:W-:Y:S01]  /*36a0*/  IMAD.MOV.U32 R4, RZ, RZ, 0xffff ;  /* 0x0000ffffff047424 */ /* 0x000fe200078e00ff */
[----:B------:R-:W-:Y:S01]  /*36b0*/  UPRMT UR4, UR45, 0x654, UR7 ;  /* 0x000006542d047896 */ /* 0x000fe20008000007 */
[----:B--2---:R-:W-:-:S03]  /*36c0*/  IMAD.SHL.U32 R5, R7, 0x20, RZ ;  /* 0x0000002007057824 */ /* 0x004fc600078e00ff */
[-C--:B------:R-:W-:Y:S02]  /*36d0*/  SHF.L.U32 R4, R4, R7.reuse, RZ ;  /* 0x0000000704047219 */ /* 0x080fe400000006ff */
[----:B------:R-:W-:Y:S01]  /*36e0*/  SHF.L.U32 R7, R0, R7, RZ ;  /* 0x0000000700077219 */ /* 0x000fe200000006ff */
[----:B------:R2:W-:Y:S04]  /*36f0*/  STS [UR6+0x160], R5 ;  /* 0x00016005ff007988 */ /* 0x0005e80008000806 */
[----:B------:R2:W-:Y:S04]  /*3700*/  ATOMS.OR RZ, [UR5+0x14], R4 ;  /* 0x00001404ffff798c */ /* 0x0005e8000b000005 */
[----:B------:R2:W-:Y:S01]  /*3710*/  ATOMS.OR RZ, [UR5+0x18], R7 ;  /* 0x00001807ffff798c */ /* 0x0005e2000b000005 */
[----:B------:R-:W-:Y:S03]  /*3720*/  SYNCS.ARRIVE.TRANS64.RED.A1T0 RZ, [UR4], RZ ;  /* 0x000000ffffff79a7 */ /* 0x000fe60008100404 */
[----:B------:R2:W-:Y:S01]  /*3730*/  ATOMS.XOR RZ, [UR5+0x10], R0 ;  /* 0x00001000ffff798c */ /* 0x0005e2000b800005 */
[----:B------:R-:W-:Y:S05]  /*3740*/  BRA `(.L_x_67) ;  /* 0x0000000000107947 */ /* 0x000fea0003800000 */
.L_x_60:
[----:B------:R-:W-:Y:S02]  /*3750*/  MOV R0, 0xffffffff ;  /* 0xffffffff00007802 */ /* 0x000fe40000000f00 */
[----:B------:R-:W-:-:S03]  /*3760*/  MOV R4, 0x3790 ;  /* 0x0000379000047802 */ /* 0x000fc60000000f00 */
[----:B------:R1:W-:Y:S04]  /*3770*/  STS [UR6+0x160], R0 ;  /* 0x00016000ff007988 */ /* 0x0003e80008000806 */
[----:B-1---5:R-:W-:Y:S05]  /*3780*/  CALL.REL.NOINC `($__internal_1_$__cuda_sm10x_tcgen05_guardrail_trap_phase_invalid_during_alloc) ;  /* 0x0000006400887944 */ /* 0x022fea0003c00000 */
.L_x_67:
[----:B------:R-:W-:Y:S05]  /*3790*/  WARPSYNC.ALL ;  /* 0x0000000000007948 */ /* 0x000fea0003800000 */
[----:B------:R-:W3:Y:S01]  /*37a0*/  S2UR UR4, SR_CgaCtaId ;  /* 0x00000000000479c3 */ /* 0x000ee20000008800 */
[----:B------:R-:W-:Y:S01]  /*37b0*/  UMOV UR26, 0x400 ;  /* 0x00000400001a7882 */ /* 0x000fe20000000000 */
[----:B------:R-:W-:-:S06]  /*37c0*/  NOP ;  /* 0x0000000000007918 */ /* 0x000fcc0000000000 */
[----:B------:R-:W-:Y:S06]  /*37d0*/  BAR.ARV 0x6, 0xa0 ;  /* 0x0182800000007b1d */ /* 0x000fec0000002000 */
[----:B------:R-:W4:Y:S01]  /*37e0*/  LDCU UR6, c[0x0][0x38c] ;  /* 0x00007180ff0677ac */ /* 0x000f220008000800 */
[----:B------:R-:W-:Y:S01]  /*37f0*/  LOP3.LUT R3, R3, 0xffff, RZ, 0xc0, !PT ;  /* 0x0000ffff03037812 */ /* 0x000fe200078ec0ff */
[----:B-1----:R-:W-:Y:S01]  /*3800*/  IMAD.MOV.U32 R9, RZ, RZ, 0x1 ;  /* 0x00000001ff097424 */ /* 0x002fe200078e00ff */
[----:B------:R-:W-:Y:S01]  /*3810*/  LOP3.LUT R2, R2, 0xffff, RZ, 0xc0, !PT ;  /* 0x0000ffff02027812 */ /* 0x000fe200078ec0ff */
[----:B------:R-:W-:Y:S01]  /*3820*/  IMAD.MOV.U32 R8, RZ, RZ, RZ ;  /* 0x000000ffff087224 */ /* 0x000fe200078e00ff */
[----:B------:R-:W-:Y:S01]  /*3830*/  R2UR UR28, R3 ;  /* 0x00000000031c72ca */ /* 0x000fe200000e0000 */
[----:B------:R-:W-:Y:S01]  /*3840*/  UMOV UR32, URZ ;  /* 0x000000ff00207c82 */ /* 0x000fe20008000000 */
[----:B------:R-:W-:-:S02]  /*3850*/  R2UR UR42, R2 ;  /* 0x00000000022a72ca */ /* 0x000fc400000e0000 */
[----:B------:R-:W-:Y:S01]  /*3860*/  CS2R R2, SRZ ;  /* 0x0000000000027805 */ /* 0x000fe2000001ff00 */
[----:B------:R-:W-:Y:S01]  /*3870*/  UMOV UR23, URZ ;  /* 0x000000ff00177c82 */ /* 0x000fe20008000000 */
[----:B---3--:R-:W-:Y:S01]  /*3880*/  ULEA UR26, UR4, UR26, 0x18 ;  /* 0x0000001a041a7291 */ /* 0x008fe2000f8ec0ff */
[----:B------:R-:W-:Y:S01]  /*3890*/  UMOV UR22, URZ ;  /* 0x000000ff00167c82 */ /* 0x000fe20008000000 */
[----:B------:R-:W-:Y:S02]  /*38a0*/  UISETP.NE.AND UP3, UPT, UR46, URZ, UPT ;  /* 0x000000ff2e00728c */ /* 0x000fe4000bf65270 */
[----:B------:R-:W-:Y:S02]  /*38b0*/  UIADD3 UR5, UPT, UPT, UR26, 0x8400, URZ ;  /* 0x000084001a057890 */ /* 0x000fe4000fffe0ff */
[----:B------:R-:W-:-:S03]  /*38c0*/  UIADD3 UR4, UPT, UPT, UR26, 0x28400, URZ ;  /* 0x000284001a047890 */ /* 0x000fc6000fffe0ff */
[----:B--2---:R-:W1:Y:S01]  /*38d0*/  LDS R0, [UR26+0x160] ;  /* 0x0001601aff007984 */ /* 0x004e620008000800 */
[----:B----4-:R-:W-:Y:S02]  /*38e0*/  UIADD3 UR6, UPT, UPT, UR6, 0x7f, URZ ;  /* 0x0000007f06067890 */ /* 0x010fe4000fffe0ff */
[----:B------:R-:W-:Y:S02]  /*38f0*/  USHF.R.U32.HI UR5, URZ, 0x4, UR5 ;  /* 0x00000004ff057899 */ /* 0x000fe40008011605 */
[----:B------:R-:W-:Y:S02]  /*3900*/  USHF.R.S32.HI UR33, URZ, 0x1f, UR6 ;  /* 0x0000001fff217899 */ /* 0x000fe40008011406 */
[----:B------:R-:W-:Y:S02]  /*3910*/  USHF.R.U32.HI UR4, URZ, 0x4, UR4 ;  /* 0x00000004ff047899 */ /* 0x000fe40008011604 */
[----:B------:R-:W-:Y:S02]  /*3920*/  ULEA.HI UR33, UR33, UR6, URZ, 0x7 ;  /* 0x0000000621217291 */ /* 0x000fe4000f8f38ff */
[----:B------:R-:W-:-:S02]  /*3930*/  ULOP3.LUT UR5, UR5, 0x3fff, URZ, 0xc0, !UPT ;  /* 0x00003fff05057892 */ /* 0x000fc4000f8ec0ff */
[----:B------:R-:W-:Y:S02]  /*3940*/  USHF.R.S32.HI UR33, URZ, 0x7, UR33 ;  /* 0x00000007ff217899 */ /* 0x000fe40008011421 */
[----:B------:R-:W-:Y:S02]  /*3950*/  ULOP3.LUT UR30, UR4, 0x3fff, URZ, 0xc0, !UPT ;  /* 0x00003fff041e7892 */ /* 0x000fe4000f8ec0ff */
[----:B------:R-:W-:Y:S01]  /*3960*/  UISETP.LT.AND UP0, UPT, UR33, 0x1, UPT ;  /* 0x000000012100788c */ /* 0x000fe2000bf01270 */
[----:B------:R-:W-:Y:S01]  /*3970*/  UMOV UR40, 0x0 ;  /* 0x0000000000287882 */ /* 0x000fe20000000000 */
[----:B------:R-:W-:Y:S01]  /*3980*/  UMOV UR41, 0x10200490 ;  /* 0x1020049000297882 */ /* 0x000fe20000000000 */
[----:B------:R-:W-:Y:S02]  /*3990*/  ULOP3.LUT UR29, UR5, 0x10000, URZ, 0xfc, !UPT ;  /* 0x00010000051d7892 */ /* 0x000fe4000f8efcff */
[----:B------:R-:W-:Y:S02]  /*39a0*/  ULOP3.LUT UR30, UR30, 0x10000, URZ, 0xfc, !UPT ;  /* 0x000100001e1e7892 */ /* 0x000fe4000f8efcff */
[----:B------:R-:W-:Y:S01]  /*39b0*/  USEL UR43, UR33, 0x1, !UP0 ;  /* 0x00000001212b7887 */ /* 0x000fe2000c000000 */
[----:B------:R-:W-:Y:S01]  /*39c0*/  UMOV UR38, 0x0 ;  /* 0x0000000000267882 */ /* 0x000fe20000000000 */
[----:B------:R-:W-:Y:S01]  /*39d0*/  UMOV UR39, 0x10200490 ;  /* 0x1020049000277882 */ /* 0x000fe20000000000 */
[----:B------:R-:W-:Y:S01]  /*39e0*/  UMOV UR36, 0x0 ;  /* 0x0000000000247882 */ /* 0x000fe20000000000 */
[----:B------:R-:W-:Y:S01]  /*39f0*/  UMOV UR37, 0x10200490 ;  /* 0x1020049000257882 */ /* 0x000fe20000000000 */
[----:B------:R-:W-:Y:S01]  /*3a00*/  UMOV UR34, 0x0 ;  /* 0x0000000000227882 */ /* 0x000fe20000000000 */
[----:B------:R-:W-:Y:S01]  /*3a10*/  UMOV UR35, 0x10200490 ;  /* 0x1020049000237882 */ /* 0x000fe20000000000 */
[----:B-1----:R-:W-:-:S15]  /*3a20*/  R2UR UR44, R0 ;  /* 0x00000000002c72ca */ /* 0x002fde00000e0000 */
.L_x_78:
[C---:B------:R-:W-:Y:S02]  /*3a30*/  LEA R0, R8.reuse, UR26, 0x3 ;  /* 0x0000001a08007c11 */ /* 0x040fe4000f8e18ff */
[----:B------:R-:W-:Y:S02]  /*3a40*/  SHF.L.U32 R5, R3, 0x1f, RZ ;  /* 0x0000001f03057819 */ /* 0x000fe400000006ff */
[----:B------:R-:W-:Y:S02]  /*3a50*/  LEA R4, R8, UR26, 0x4 ;  /* 0x0000001a08047c11 */ /* 0x000fe4000f8e20ff */
[----:B------:R-:W1:Y:S02]  /*3a60*/  SYNCS.PHASECHK.TRANS64.TRYWAIT P0, [R0+URZ+0xb0], R5 ;  /* 0x0000b005000075a7 */ /* 0x000e6400080011ff */
[----:B-1-3--:R-:W-:Y:S05]  /*3a70*/  @!P0 BRA `(.L_x_71) ;  /* 0x0000005c00588947 */ /* 0x00afea0003800000 */
.L_x_154:
[----:B-1----:R-:W1:Y:S01]  /*3a80*/  LDS.128 R4, [R4+0x140] ;  /* 0x0001400004047984 */ /* 0x002e620000000c00 */
[----:B------:R-:W-:Y:S02]  /*3a90*/  VIADD R0, R0, 0xc0 ;  /* 0x000000c000007836 */ /* 0x000fe40000000000 */
[----:B------:R-:W-:Y:S01]  /*3aa0*/  VIADD R8, R8, 0x1 ;  /* 0x0000000108087836 */ /* 0x000fe20000000000 */
[----:B------:R-:W-:Y:S01]  /*3ab0*/  @!PT LDS RZ, [RZ] ;  /* 0x00000000fffff984 */ /* 0x000fe20000000800 */
[----:B------:R-:W-:Y:S01]  /*3ac0*/  @!PT LDS RZ, [RZ] ;  /* 0x00000000fffff984 */ /* 0x000fe20000000800 */
[----:B------:R-:W-:Y:S01]  /*3ad0*/  @!PT LDS RZ, [RZ] ;  /* 0x00000000fffff984 */ /* 0x000fe20000000800 */
[----:B------:R-:W-:Y:S01]  /*3ae0*/  @!PT LDS RZ, [RZ] ;  /* 0x00000000fffff984 */ /* 0x000fe20000000800 */
[----:B------:R2:W-:Y:S06]  /*3af0*/  MEMBAR.ALL.CTA ;  /* 0x0000000000007992 */ /* 0x0005ec0000008000 */
[----:B--2---:R-:W2:Y:S01]  /*3b00*/  FENCE.VIEW.ASYNC.S ;  /* 0x00000000000073c6 */ /* 0x004ea20000000000 */
[----:B------:R-:W-:-:S04]  /*3b10*/  PRMT R0, RZ, 0x654, R0 ;  /* 0x00000654ff007816 */ /* 0x000fc80000000000 */
[----:B--2---:R2:W-:Y:S01]  /*3b20*/  SYNCS.ARRIVE.TRANS64.RED.A1T0 RZ, [R0+URZ], RZ ;  /* 0x000000ff00ff79a7 */ /* 0x0045e200081004ff */
[----:B-1----:R-:W-:Y:S01]  /*3b30*/  LOP3.LUT P1, RZ, R6, 0x1, RZ, 0xc0, !PT ;  /* 0x0000000106ff7812 */ /* 0x002fe2000782c0ff */
[----:B--2---:R-:W-:-:S12]  /*3b40*/  BRA.U UP3, `(.L_x_72) ;  /* 0x0000000503087547 */ /* 0x004fd8000b800000 */
[----:B------:R-:W1:Y:S01]  /*3b50*/  LDCU UR4, c[0x0][0x38c] ;  /* 0x00007180ff0477ac */ /* 0x000e620008000800 */
[----:B------:R-:W-:Y:S02]  /*3b60*/  PLOP3.LUT P2, PT, PT, PT, PT, 0x80, 0x8 ;  /* 0x000000000008781c */ /* 0x000fe40003f4f070 */
[----:B------:R-:W-:Y:S01]  /*3b70*/  SHF.L.U32 R5, R9, 0x1f, RZ ;  /* 0x0000001f09057819 */ /* 0x000fe200000006ff */
[----:B------:R-:W-:Y:S02]  /*3b80*/  ULEA UR31, UR32, UR26, 0x3 ;  /* 0x0000001a201f7291 */ /* 0x000fe4000f8e18ff */
[----:B------:R-:W-:Y:S02]  /*3b90*/  ULEA UR11, UR32, UR44, 0x7 ;  /* 0x0000002c200b7291 */ /* 0x000fe4000f8e38ff */
[----:B-1----:R-:W-:-:S06]  /*3ba0*/  UISETP.GE.AND UP0, UPT, UR4, 0x1, UPT ;  /* 0x000000010400788c */ /* 0x002fcc000bf06270 */
[----:B------:R-:W-:-:S05]  /*3bb0*/  PLOP3.LUT P0, PT, PT, PT, UP0, 0x80, 0x8 ;  /* 0x000000000008781c */ /* 0x000fca0003f0f008 */
[----:B------:R-:W-:-:S08]  /*3bc0*/  @UP0 ULEA UR4, UR23, UR26, 0x3 ;  /* 0x0000001a17040291 */ /* 0x000fd0000f8e18ff */
[----:B------:R-:W-:-:S04]  /*3bd0*/  @P0 SHF.L.U32 R0, R2, 0x1f, RZ ;  /* 0x0000001f02000819 */ /* 0x000fc800000006ff */
[----:B------:R1:W2:Y:S01]  /*3be0*/  @P0 SYNCS.PHASECHK.TRANS64.TRYWAIT P2, [UR4], R0 ;  /* 0x00000000ff0005a7 */ /* 0x0002a20008041104 */
[----:B------:R-:W3:Y:S02]  /*3bf0*/  SYNCS.PHASECHK.TRANS64.TRYWAIT P0, [UR31+0xf0], R5 ;  /* 0x0000f005ff0075a7 */ /* 0x000ee4000800111f */
[----:B-123--:R-:W-:Y:S05]  /*3c00*/  @!P0 BRA `(.L_x_73) ;  /* 0x0000005c00088947 */ /* 0x00efea0003800000 */
.L_x_156:
[----:B------:R-:W-:Y:S01]  /*3c10*/  UMOV UR27, UR22 ;  /* 0x00000016001b7c82 */ /* 0x000fe20008000000 */
[----:B------:R-:W-:Y:S05]  /*3c20*/  BRA.U !UP0, `(.L_x_74) ;  /* 0x0000000108c07547 */ /* 0x000fea000b800000 */
[----:B------:R-:W-:Y:S02]  /*3c30*/  UIADD3 UR27, UPT, UPT, UR43, UR22, URZ ;  /* 0x000000162b1b7290 */ /* 0x000fe4000fffe0ff */
[----:B------:R-:W-:Y:S01]  /*3c40*/  UPLOP3.LUT UP2, UPT, UPT, UPT, UPT, 0x40, 0x4 ;  /* 0x000000000004789c */ /* 0x000fe20003f4e870 */
[----:B------:R-:W-:Y:S01]  /*3c50*/  UMOV UR24, UR33 ;  /* 0x0000002100187c82 */ /* 0x000fe20008000000 */
[----:B------:R-:W-:-:S09]  /*3c60*/  UMOV UR10, UR23 ;  /* 0x00000017000a7c82 */ /* 0x000fd20008000000 */
.L_x_77:
[----:B--2---:R-:W-:Y:S01]  /*3c70*/  ULEA UR5, UR10, UR26, 0x3 ;  /* 0x0000001a0a057291 */ /* 0x004fe2000f8e18ff */
[----:B---3--:R-:W-:Y:S11]  /*3c80*/  @P2 BRA `(.L_x_75) ;  /* 0x00000000000c2947 */ /* 0x008ff60003800000 */
[----:B-1----:R-:W-:Y:S04]  /*3c90*/  SHF.L.U32 R5, R2, 0x1f, RZ ;  /* 0x0000001f02057819 */ /* 0x002fe800000006ff */
[----:B------:R-:W1:Y:S02]  /*3ca0*/  SYNCS.PHASECHK.TRANS64.TRYWAIT P0, [UR5], R5 ;  /* 0x00000005ff0075a7 */ /* 0x000e640008001105 */
[----:B-1----:R-:W-:Y:S05]  /*3cb0*/  @!P0 BRA `(.L_x_76) ;  /* 0x0000005800f48947 */ /* 0x002fea0003800000 */
.L_x_75:
[----:B------:R-:W-:Y:S01]  /*3cc0*/  UISETP.NE.AND UP0, UPT, UR24, 0x1, UPT ;  /* 0x000000011800788c */ /* 0x000fe2000bf05270 */
[----:B------:R-:W-:Y:S01]  /*3cd0*/  PLOP3.LUT P2, PT, PT, PT, PT, 0x80, 0x8 ;  /* 0x000000000008781c */ /* 0x000fe20003f4f070 */
[----:B------:R-:W-:Y:S02]  /*3ce0*/  UIADD3 UR4, UPT, UPT, UR10, 0x1, URZ ;  /* 0x000000010a047890 */ /* 0x000fe4000fffe0ff */
[----:B------:R-:W-:Y:S02]  /*3cf0*/  UIADD3 UR25, UPT, UPT, UR5, 0x40, URZ ;  /* 0x0000004005197890 */ /* 0x000fe4000fffe0ff */
[----:B------:R-:W-:Y:S01]  /*3d00*/  UISETP.NE.AND UP1, UPT, UR4, 0x8, UPT ;  /* 0x000000080400788c */ /* 0x000fe2000bf25270 */
[----:B------:R-:W-:Y:S01]  /*3d10*/  PLOP3.LUT P0, PT, PT, PT, UP0, 0x80, 0x8 ;  /* 0x000000000008781c */ /* 0x000fe20003f0f008 */
[----:B------:R-:W-:Y:S02]  /*3d20*/  UIADD3 UR22, UPT, UPT, UR22, 0x1, URZ ;  /* 0x0000000116167890 */ /* 0x000fe4000fffe0ff */
[----:B------:R-:W-:Y:S02]  /*3d30*/  USEL UR6, URZ, 0x1, UP1 ;  /* 0x00000001ff067887 */ /* 0x000fe40008800000 */
[----:B------:R-:W-:Y:S02]  /*3d40*/  USEL UR23, UR4, URZ, UP1 ;  /* 0x000000ff04177287 */ /* 0x000fe40008800000 */
[----:B------:R-:W-:Y:S02]  /*3d50*/  UIADD3 UR24, UPT, UPT, UR24, -0x1, URZ ;  /* 0xffffffff18187890 */ /* 0x000fe4000fffe0ff */
[----:B------:R-:W-:Y:S01]  /*3d60*/  @UP0 ULEA UR4, UR23, UR26, 0x3 ;  /* 0x0000001a17040291 */ /* 0x000fe2000f8e18ff */
[----:B------:R-:W-:Y:S01]  /*3d70*/  LOP3.LUT R2, R2, UR6, RZ, 0x3c, !PT ;  /* 0x0000000602027c12 */ /* 0x000fe2000f8e3cff */
[----:B------:R-:W-:Y:S02]  /*3d80*/  ULEA UR6, UR10, UR30, 0x9 ;  /* 0x0000001e0a067291 */ /* 0x000fe4000f8e48ff */
[----:B------:R-:W-:Y:S01]  /*3d90*/  UISETP.NE.AND UP0, UPT, UR22, UR27, UPT ;  /* 0x0000001b1600728c */ /* 0x000fe2000bf05270 */
[----:B-1----:R-:W-:Y:S01]  /*3da0*/  @P0 SHF.L.U32 R0, R2, 0x1f, RZ ;  /* 0x0000001f02000819 */ /* 0x002fe200000006ff */
[----:B------:R-:W-:Y:S02]  /*3db0*/  UIADD3 UR20, UPT, UPT, UR6, 0x2, URZ ;  /* 0x0000000206147890 */ /* 0x000fe4000fffe0ff */
[----:B------:R-:W-:Y:S01]  /*3dc0*/  UIADD3 UR16, UPT, UPT, UR6, 0x4, URZ ;  /* 0x0000000406107890 */ /* 0x000fe2000fffe0ff */
[----:B------:R2:W3:Y:S01]  /*3dd0*/  @P0 SYNCS.PHASECHK.TRANS64.TRYWAIT P2, [UR4], R0 ;  /* 0x00000000ff0005a7 */ /* 0x0004e20008041104 */
[----:B------:R-:W-:Y:S02]  /*3de0*/  ULEA UR4, UR10, UR29, 0xa ;  /* 0x0000001d0a047291 */ /* 0x000fe4000f8e50ff */
[----:B------:R-:W-:Y:S02]  /*3df0*/  UIADD3 UR12, UPT, UPT, UR6, 0x6, URZ ;  /* 0x00000006060c7890 */ /* 0x000fe4000fffe0ff */
[----:B------:R-:W-:Y:S02]  /*3e00*/  UIADD3 UR18, UPT, UPT, UR4, 0x2, URZ ;  /* 0x0000000204127890 */ /* 0x000fe4000fffe0ff */
[----:B------:R-:W-:Y:S02]  /*3e10*/  UIADD3 UR14, UPT, UPT, UR4, 0x4, URZ ;  /* 0x00000004040e7890 */ /* 0x000fe4000fffe0ff */
[----:B------:R-:W-:Y:S01]  /*3e20*/  UIADD3 UR8, UPT, UPT, UR4, 0x6, URZ ;  /* 0x0000000604087890 */ /* 0x000fe2000fffe0ff */
[----:B------:R-:W-:Y:S01]  /*3e30*/  UMOV UR7, 0x40004040 ;  /* 0x4000404000077882 */ /* 0x000fe20000000000 */
[----:B------:R-:W-:Y:S01]  /*3e40*/  UMOV UR5, 0x40004040 ;  /* 0x4000404000057882 */ /* 0x000fe20000000000 */
[----:B------:R-:W-:Y:S01]  /*3e50*/  UMOV UR21, 0x40004040 ;  /* 0x4000404000157882 */ /* 0x000fe20000000000 */
[----:B------:R2:W-:Y:S01]  /*3e60*/  UTCQMMA.2CTA gdesc[UR4], gdesc[UR6], tmem[UR11], tmem[UR40], idesc[UR41], UP2 ;  /* 0x00ff2806040075ea */ /* 0x0005e2000920030b */
[----:B------:R-:W-:Y:S01]  /*3e70*/  UPLOP3.LUT UP2, UPT, UPT, UPT, UPT, 0x80, 0x8 ;  /* 0x000000000008789c */ /* 0x000fe20003f4f070 */
[----:B------:R-:W-:Y:S01]  /*3e80*/  UMOV UR19, 0x40004040 ;  /* 0x4000404000137882 */ /* 0x000fe20000000000 */
[----:B------:R-:W-:Y:S01]  /*3e90*/  UMOV UR17, 0x40004040 ;  /* 0x4000404000117882 */ /* 0x000fe20000000000 */
[----:B------:R2:W-:Y:S01]  /*3ea0*/  UTCQMMA.2CTA gdesc[UR18], gdesc[UR20], tmem[UR11], tmem[UR38], idesc[UR39], UPT ;  /* 0x00ff2614120075ea */ /* 0x0005e2000ba0030b */
[----:B------:R-:W-:Y:S01]  /*3eb0*/  UMOV UR15, 0x40004040 ;  /* 0x40004040000f7882 */ /* 0x000fe20000000000 */
[----:B------:R-:W-:Y:S01]  /*3ec0*/  UMOV UR13, 0x40004040 ;  /* 0x40004040000d7882 */ /* 0x000fe20000000000 */
[----:B------:R-:W-:Y:S01]  /*3ed0*/  UMOV UR9, 0x40004040 ;  /* 0x4000404000097882 */ /* 0x000fe20000000000 */
[----:B------:R2:W-:Y:S01]  /*3ee0*/  UTCQMMA.2CTA gdesc[UR14], gdesc[UR16], tmem[UR11], tmem[UR36], idesc[UR37], UPT ;  /* 0x00ff24100e0075ea */ /* 0x0005e2000ba0030b */
[----:B------:R2:W-:Y:S01]  /*3ef0*/  UTCQMMA.2CTA gdesc[UR8], gdesc[UR12], tmem[UR11], tmem[UR34], idesc[UR35], UPT ;  /* 0x00ff220c080075ea */ /* 0x0005e2000ba0030b */
[----:B------:R2:W-:Y:S01]  /*3f00*/  UTCBAR.2CTA.MULTICAST [UR25], URZ, UR28 ;  /* 0x000000ff190073e9 */ /* 0x0005e2000820081c */
[----:B------:R-:W-:Y:S01]  /*3f10*/  UMOV UR10, UR23 ;  /* 0x00000017000a7c82 */ /* 0x000fe20008000000 */
[----:B------:R-:W-:Y:S05]  /*3f20*/  BRA.U UP0, `(.L_x_77) ;  /* 0xfffffffd00507547 */ /* 0x000fea000b83ffff */
.L_x_74:
[----:B--2---:R-:W-:Y:S01]  /*3f30*/  UIADD3 UR4, UPT, UPT, UR31, 0xd0, URZ ;  /* 0x000000d01f047890 */ /* 0x004fe2000fffe0ff */
[----:B------:R-:W-:-:S08]  /*3f40*/  UMOV UR22, UR27 ;  /* 0x0000001b00167c82 */ /* 0x000fd00008000000 */
[----:B------:R2:W-:Y:S01]  /*3f50*/  UTCBAR.2CTA.MULTICAST [UR4], URZ, UR42 ;  /* 0x000000ff040073e9 */ /* 0x0005e2000820082a */
[----:B------:R-:W-:Y:S02]  /*3f60*/  NOP ;  /* 0x0000000000007918 */ /* 0x000fe40000000000 */
.L_x_72:
[----:B--2---:R-:W-:Y:S01]  /*3f70*/  UIADD3 UR4, UPT, UPT, UR32, 0x1, URZ ;  /* 0x0000000120047890 */ /* 0x004fe2000fffe0ff */
[----:B------:R-:W-:-:S03]  /*3f80*/  ISETP.NE.AND P0, PT, R8, 0x2, PT ;  /* 0x000000020800780c */ /* 0x000fc60003f05270 */
[----:B------:R-:W-:Y:S01]  /*3f90*/  UISETP.NE.AND UP0, UPT, UR4, 0x4, UPT ;  /* 0x000000040400788c */ /* 0x000fe2000bf05270 */
[----:B-1----:R-:W-:Y:S02]  /*3fa0*/  SEL R0, RZ, 0x1, P0 ;  /* 0x00000001ff007807 */ /* 0x002fe40000000000 */
[----:B------:R-:W-:Y:S01]  /*3fb0*/  SEL R8, R8, RZ, P0 ;  /* 0x000000ff08087207 */ /* 0x000fe20000000000 */
[----:B------:R-:W-:Y:S01]  /*3fc0*/  USEL UR5, URZ, 0x1, UP0 ;  /* 0x00000001ff057887 */ /* 0x000fe20008000000 */
[----:B------:R-:W-:Y:S01]  /*3fd0*/  LOP3.LUT R3, R3, R0, RZ, 0x3c, !PT ;  /* 0x0000000003037212 */ /* 0x000fe200078e3cff */
[----:B------:R-:W-:-:S04]  /*3fe0*/  USEL UR32, UR4, URZ, UP0 ;  /* 0x000000ff04207287 */ /* 0x000fc80008000000 */
[----:B------:R-:W-:Y:S01]  /*3ff0*/  LOP3.LUT R9, R9, UR5, RZ, 0x3c, !PT ;  /* 0x0000000509097c12 */ /* 0x000fe2000f8e3cff */
[----:B------:R-:W-:Y:S07]  /*4000*/  @P1 BRA `(.L_x_78) ;  /* 0xfffffff800881947 */ /* 0x000fee000383ffff */
[----:B------:R-:W1:Y:S01]  /*4010*/  S2UR UR8, SR_CgaCtaId ;  /* 0x00000000000879c3 */ /* 0x000e620000008800 */
[----:B------:R-:W-:Y:S01]  /*4020*/  ELECT P0, URZ, PT ;  /* 0x0000000000ff782f */ /* 0x000fe20003800000 */
[----:B------:R-:W-:Y:S01]  /*4030*/  HFMA2 R0, -RZ, RZ, 0, 5.9604644775390625e-08 ;  /* 0x00000001ff007431 */ /* 0x000fe200000001ff */
[----:B------:R-:W-:-:S05]  /*4040*/  UMOV UR4, 0x40 ;  /* 0x0000004000047882 */ /* 0x000fca0000000000 */
[----:B------:R-:W-:Y:S01]  /*4050*/  UVIRTCOUNT.DEALLOC.SMPOOL 0x80 ;  /* 0x000000800000784c */ /* 0x000fe20000000000 */
[----:B------:R-:W-:Y:S02]  /*4060*/  UISETP.NE.AND UP1, UPT, UR46, URZ, UPT ;  /* 0x000000ff2e00728c */ /* 0x000fe4000bf25270 */
[----:B-1----:R-:W-:-:S09]  /*4070*/  ULEA UR8, UR8, UR4, 0x18 ;  /* 0x0000000408087291 */ /* 0x002fd2000f8ec0ff */
[----:B------:R1:W-:Y:S01]  /*4080*/  @P0 STS.U8 [UR8+0x1c], R0 ;  /* 0x00001c00ff000988 */ /* 0x0003e20008000008 */
[----:B------:R-:W-:Y:S05]  /*4090*/  BRA.U UP1, `(.L_x_79) ;  /* 0x0000000101a07547 */ /* 0x000fea000b800000 */
[----:B------:R-:W-:Y:S01]  /*40a0*/  UIADD3 UR7, UPT, UPT, UR26, 0xf0, URZ ;  /* 0x000000f01a077890 */ /* 0x000fe2000fffe0ff */
[----:B------:R-:W-:-:S03]  /*40b0*/  SHF.L.U32 R3, R9, 0x1f, RZ ;  /* 0x0000001f09037819 */ /* 0x000fc600000006ff */
[----:B------:R-:W-:-:S09]  /*40c0*/  ULEA UR4, UR32, UR7, 0x3 ;  /* 0x0000000720047291 */ /* 0x000fd2000f8e18ff */
[----:B------:R-:W2:Y:S02]  /*40d0*/  SYNCS.PHASECHK.TRANS64.TRYWAIT P0, [UR4], R3 ;  /* 0x00000003ff0075a7 */ /* 0x000ea40008001104 */
[----:B--2---:R-:W-:Y:S05]  /*40e0*/  @!P0 BRA `(.L_x_80) ;  /* 0x0000005800008947 */ /* 0x004fea0003800000 */
.L_x_159:
        /* <DEDUP_REMOVED lines=9> */
.L_x_161:
        /* <DEDUP_REMOVED lines=9> */
.L_x_163:
[----:B------:R-:W-:-:S04]  /*4210*/  UIADD3 UR4, UPT, UPT, UR4, 0x1, URZ ;  /* 0x0000000104047890 */ /* 0x000fc8000fffe0ff */
[----:B------:R-:W-:-:S04]  /*4220*/  UISETP.NE.AND UP0, UPT, UR4, 0x4, UPT ;  /* 0x000000040400788c */ /* 0x000fc8000bf05270 */
[----:B------:R-:W-:Y:S02]  /*4230*/  USEL UR5, URZ, 0x1, UP0 ;  /* 0x00000001ff057887 */ /* 0x000fe40008000000 */
[----:B------:R-:W-:-:S04]  /*4240*/  USEL UR4, UR4, URZ, UP0 ;  /* 0x000000ff04047287 */ /* 0x000fc80008000000 */
[----:B------:R-:W-:Y:S01]  /*4250*/  ULEA UR4, UR4, UR7, 0x3 ;  /* 0x0000000704047291 */ /* 0x000fe2000f8e18ff */
[----:B-1----:R-:W-:-:S04]  /*4260*/  LOP3.LUT R3, R2, UR5, RZ, 0x3c, !PT ;  /* 0x0000000502037c12 */ /* 0x002fc8000f8e3cff */
[----:B------:R-:W-:Y:S01]  /*4270*/  SHF.L.U32 R3, R3, 0x1f, RZ ;  /* 0x0000001f03037819 */ /* 0x000fe200000006ff */
[----:B------:R-:W-:-:S04]  /*4280*/  IMAD.U32 R0, RZ, RZ, UR4 ;  /* 0x00000004ff007e24 */ /* 0x000fc8000f8e00ff */
[----:B------:R1:W2:Y:S03]  /*4290*/  SYNCS.PHASECHK.TRANS64.TRYWAIT P0, [R0+URZ], R3 ;  /* 0x00000003000075a7 */ /* 0x0002a600080011ff */
[----:B--2---:R-:W-:Y:S05]  /*42a0*/  @!P0 NANOSLEEP.SYNCS 0x989680 ;  /* 0x009896800000895d */ /* 0x004fea0003900000 */
[----:B------:R-:W2:Y:S02]  /*42b0*/  @!P0 SYNCS.PHASECHK.TRANS64 P0, [R0+URZ], R3 ;  /* 0x00000003000085a7 */ /* 0x000ea400080010ff */
[----:B--2---:R-:W-:Y:S05]  /*42c0*/  @P0 BRA `(.L_x_83) ;  /* 0x0000000000200947 */ /* 0x004fea0003800000 */
.L_x_84:
[----:B--2---:R2:W4:Y:S02]  /*42d0*/  SYNCS.PHASECHK.TRANS64.TRYWAIT P0, [R0+URZ], R3 ;  /* 0x00000003000075a7 */ /* 0x00452400080011ff */
[----:B----4-:R-:W-:Y:S05]  /*42e0*/  @!P0 NANOSLEEP.SYNCS 0x989680 ;  /* 0x009896800000895d */ /* 0x010fea0003900000 */
[----:B------:R-:W4:Y:S02]  /*42f0*/  @!P0 SYNCS.PHASECHK.TRANS64 P0, [R0+URZ], R3 ;  /* 0x00000003000085a7 */ /* 0x000f2400080010ff */
[----:B----4-:R-:W-:Y:S05]  /*4300*/  @!P0 BRA `(.L_x_84) ;  /* 0xfffffffc00f08947 */ /* 0x010fea000383ffff */
[----:B------:R-:W-:Y:S05]  /*4310*/  BRA `(.L_x_83) ;  /* 0x00000000000c7947 */ /* 0x000fea0003800000 */
.L_x_79:
[----:B------:R-:W-:-:S04]  /*4320*/  UIADD3 UR4, UPT, UPT, UR26, 0x130, URZ ;  /* 0x000001301a047890 */ /* 0x000fc8000fffe0ff */
[----:B------:R-:W-:-:S09]  /*4330*/  UPRMT UR4, UR45, 0x654, UR4 ;  /* 0x000006542d047896 */ /* 0x000fd20008000004 */
[----:B------:R-:W-:Y:S03]  /*4340*/  SYNCS.ARRIVE.TRANS64.RED.A1T0 RZ, [UR4], RZ ;  /* 0x000000ffffff79a7 */ /* 0x000fe60008100404 */
.L_x_83:
[----:B-12---:R-:W-:Y:S01]  /*4350*/  SHF.L.U32 R3, RZ, 0x1f, RZ ;  /* 0x0000001fff037819 */ /* 0x006fe200000006ff */
[----:B------:R-:W-:Y:S01]  /*4360*/  UIADD3 UR4, UPT, UPT, UR26, 0x130, URZ ;  /* 0x000001301a047890 */ /* 0x000fe2000fffe0ff */
[----:B------:R-:W-:Y:S02]  /*4370*/  PLOP3.LUT P0, PT, PT, PT, UP1, 0x80, 0x8 ;  /* 0x000000000008781c */ /* 0x000fe40003f0f018 */
[----:B------:R-:W1:Y:S02]  /*4380*/  SYNCS.PHASECHK.TRANS64.TRYWAIT P1, [UR26+0x130], R3 ;  /* 0x00013003ff0075a7 */ /* 0x000e64000802111a */
[----:B-1----:R-:W-:Y:S09]  /*4390*/  @!P1 BRA `(.L_x_85) ;  /* 0x00000054009c9947 */ /* 0x002ff20003800000 */
.L_x_165:
[----:B------:R-:W-:Y:S01]  /*43a0*/  @!UP1 UPRMT UR4, UR45, 0x654, UR4 ;  /* 0x000006542d049896 */ /* 0x000fe20008000004 */
[----:B------:R-:W-:Y:S01]  /*43b0*/  UMOV UR5, 0xffff ;  /* 0x0000ffff00057882 */ /* 0x000fe20000000000 */
[----:B------:R-:W-:-:S07]  /*43c0*/  UMOV UR6, 0x1 ;  /* 0x0000000100067882 */ /* 0x000fce0000000000 */
[----:B------:R-:W-:Y:S01]  /*43d0*/  @!P0 SYNCS.ARRIVE.TRANS64.RED.A1T0 RZ, [UR4], RZ ;  /* 0x000000ffffff89a7 */ /* 0x000fe20008100404 */
[----:B------:R-:W-:Y:S01]  /*43e0*/  NOP ;  /* 0x0000000000007918 */ /* 0x000fe20000000000 */
[----:B-1----:R-:W1:Y:S01]  /*43f0*/  LDS R0, [UR8+0x14] ;  /* 0x00001408ff007984 */ /* 0x002e620008000800 */
[----:B------:R-:W-:-:S04]  /*4400*/  ULOP3.LUT UR4, UR44, 0xffff, URZ, 0xc0, !UPT ;  /* 0x0000ffff2c047892 */ /* 0x000fc8000f8ec0ff */
[----:B------:R-:W-:-:S04]  /*4410*/  USHF.R.U32.HI UR4, URZ, 0x5, UR4 ;  /* 0x00000005ff047899 */ /* 0x000fc80008011604 */
[----:B------:R-:W-:Y:S02]  /*4420*/  USHF.L.U32 UR5, UR5, UR4, URZ ;  /* 0x0000000405057299 */ /* 0x000fe400080006ff */
[----:B------:R-:W-:-:S04]  /*4430*/  USHF.L.U32 UR4, UR6, UR4, URZ ;  /* 0x0000000406047299 */ /* 0x000fc800080006ff */
[----:B-1----:R-:W-:-:S04]  /*4440*/  LOP3.LUT R0, R0, UR5, RZ, 0xc0, !PT ;  /* 0x0000000500007c12 */ /* 0x002fc8000f8ec0ff */
[----:B------:R-:W-:-:S13]  /*4450*/  ISETP.NE.AND P0, PT, R0, UR5, PT ;  /* 0x0000000500007c0c */ /* 0x000fda000bf05270 */
[----:B------:R-:W-:Y:S05]  /*4460*/  @P0 BRA `(.L_x_86) ;  /* 0x0000000000580947 */ /* 0x000fea0003800000 */
[----:B------:R-:W1:Y:S02]  /*4470*/  LDS R0, [UR8+0x18] ;  /* 0x00001808ff007984 */ /* 0x000e640008000800 */
[----:B-1----:R-:W-:-:S04]  /*4480*/  LOP3.LUT R0, R0, UR4, RZ, 0xc0, !PT ;  /* 0x0000000400007c12 */ /* 0x002fc8000f8ec0ff */
[----:B------:R-:W-:-:S13]  /*4490*/  ISETP.NE.AND P0, PT, R0, UR4, PT ;  /* 0x0000000400007c0c */ /* 0x000fda000bf05270 */
[----:B------:R-:W-:Y:S05]  /*44a0*/  @P0 BRA `(.L_x_87) ;  /* 0x00000000003c0947 */ /* 0x000fea0003800000 */
[----:B------:R-:W1:Y:S01]  /*44b0*/  S2R R2, SR_LANEID ;  /* 0x0000000000027919 */ /* 0x000e620000000000 */
[----:B------:R-:W-:Y:S01]  /*44c0*/  ULOP3.LUT UR5, URZ, UR5, URZ, 0x33, !UPT ;  /* 0x00000005ff057292 */ /* 0x000fe2000f8e33ff */
[----:B------:R-:W-:Y:S01]  /*44d0*/  LOP3.LUT R4, RZ, UR4, RZ, 0x33, !PT ;  /* 0x00000004ff047c12 */ /* 0x000fe2000f8e33ff */
[----:B------:R-:W-:Y:S02]  /*44e0*/  VOTEU.ANY UR4, UPT, PT ;  /* 0x0000000000047886 */ /* 0x000fe400038e0100 */
[----:B------:R-:W-:Y:S01]  /*44f0*/  UFLO.U32 UR4, UR4 ;  /* 0x00000004000472bd */ /* 0x000fe200080e0000 */
[----:B------:R-:W2:Y:S01]  /*4500*/  REDUX UR6, R4 ;  /* 0x00000000040673c4 */ /* 0x000ea20000000000 */
[----:B------:R-:W-:-:S06]  /*4510*/  IMAD.U32 R0, RZ, RZ, UR5 ;  /* 0x00000005ff007e24 */ /* 0x000fcc000f8e00ff */
[----:B------:R4:W-:Y:S01]  /*4520*/  UTCATOMSWS.AND URZ, UR5 ;  /* 0x0000000500ff79e3 */ /* 0x0009e20008000000 */
[----:B------:R-:W3:Y:S01]  /*4530*/  REDUX UR7, R0 ;  /* 0x00000000000773c4 */ /* 0x000ee20000000000 */
[----:B-1----:R-:W-:Y:S01]  /*4540*/  ISETP.EQ.U32.AND P0, PT, R2, UR4, PT ;  /* 0x0000000402007c0c */ /* 0x002fe2000bf02070 */
[----:B--2---:R-:W-:Y:S01]  /*4550*/  IMAD.U32 R2, RZ, RZ, UR6 ;  /* 0x00000006ff027e24 */ /* 0x004fe2000f8e00ff */
[----:B---3--:R-:W-:-:S11]  /*4560*/  MOV R3, UR7 ;  /* 0x0000000700037c02 */ /* 0x008fd60008000f00 */
[----:B------:R4:W-:Y:S04]  /*4570*/  @P0 ATOMS.AND RZ, [UR8+0x14], R3 ;  /* 0x00001403ffff098c */ /* 0x0009e8000a800008 */
[----:B------:R4:W-:Y:S01]  /*4580*/  @P0 ATOMS.AND RZ, [UR8+0x18], R2 ;  /* 0x00001802ffff098c */ /* 0x0009e2000a800008 */
[----:B------:R-:W-:Y:S05]  /*4590*/  BRA `(.L_x_88) ;  /* 0x0000000000147947 */ /* 0x000fea0003800000 */
.L_x_87:
[----:B------:R-:W-:Y:S02]  /*45a0*/  MOV R2, 0x45c0 ;  /* 0x000045c000027802 */ /* 0x000fe40000000f00 */
[----:B---3-5:R-:W-:Y:S05]  /*45b0*/  CALL.REL.NOINC `($__internal_0_$__cuda_sm10x_tcgen05_guardrail_trap_col_being_dealloced_not_returned_by_alloc) ;  /* 0x0000005400f07944 */ /* 0x028fea0003c00000 */
[----:B------:R-:W-:Y:S05]  /*45c0*/  BRA `(.L_x_88) ;  /* 0x0000000000087947 */ /* 0x000fea0003800000 */
.L_x_86:
[----:B------:R-:W-:Y:S02]  /*45d0*/  MOV R2, 0x45f0 ;  /* 0x000045f000027802 */ /* 0x000fe40000000f00 */
[----:B---3-5:R-:W-:Y:S05]  /*45e0*/  CALL.REL.NOINC `($__internal_2_$__cuda_sm10x_tcgen05_guardrail_trap_unallocated_columns_being_dealloced) ;  /* 0x0000005400fc7944 */ /* 0x028fea0003c00000 */
.L_x_88:
[----:B------:R-:W-:Y:S01]  /*45f0*/  NOP ;  /* 0x0000000000007918 */ /* 0x000fe20000000000 */
[----:B----4-:R-:W-:Y:S05]  /*4600*/  EXIT ;  /* 0x000000000000794d */ /* 0x010fea0003800000 */
.L_x_59:
[----:B------:R-:W-:-:S09]  /*4610*/  UISETP.NE.OR UP0, UPT, UR13, 0x3, !UP3 ;  /* 0x000000030d00788c */ /* 0x000fd2000df05670 */
[----:B------:R-:W-:Y:S05]  /*4620*/  BRA.U UP0, `(.L_x_89) ;  /* 0x0000000d007c7547 */ /* 0x000fea000b800000 */
[----:B------:R-:W1:Y:S01]  /*4630*/  LDCU UR32, c[0x0][0x370] ;  /* 0x00006e00ff2077ac */ /* 0x000e620008000800 */
[----:B------:R-:W2:Y:S01]  /*4640*/  LDC.64 R16, c[0x0][0x348] ;  /* 0x0000d200ff107b82 */ /* 0x000ea20000000a00 */
[----:B------:R-:W-:Y:S02]  /*4650*/  HFMA2 R13, -RZ, RZ, 0, 0 ;  /* 0x00000000ff0d7431 */ /* 0x000fe400000001ff */
[----:B------:R-:W-:Y:S01]  /*4660*/  IMAD.MOV.U32 R15, RZ, RZ, 0x1 ;  /* 0x00000001ff0f7424 */ /* 0x000fe200078e00ff */
[----:B------:R-:W1:Y:S01]  /*4670*/  LDCU.128 UR28, c[0x0][0xb10] ;  /* 0x00016200ff1c77ac */ /* 0x000e620008000c00 */
[----:B------:R-:W-:Y:S01]  /*4680*/  IMAD.MOV.U32 R14, RZ, RZ, RZ ;  /* 0x000000ffff0e7224 */ /* 0x000fe200078e00ff */
[----:B------:R-:W-:Y:S01]  /*4690*/  MOV R7, 0x2000 ;  /* 0x0000200000077802 */ /* 0x000fe20000000f00 */
[----:B------:R-:W3:Y:S01]  /*46a0*/  LDCU UR27, c[0x0][0x374] ;  /* 0x00006e80ff1b77ac */ /* 0x000ee20008000800 */
[----:B------:R-:W4:Y:S01]  /*46b0*/  LDC.64 R2, c[0x0][0x888] ;  /* 0x00022200ff027b82 */ /* 0x000f220000000a00 */
[----:B------:R-:W3:Y:S01]  /*46c0*/  LDCU UR15, c[0x0][0xb0c] ;  /* 0x00016180ff0f77ac */ /* 0x000ee20008000800 */
[----:B------:R-:W2:Y:S06]  /*46d0*/  LDCU UR38, c[0x0][0xb20] ;  /* 0x00016400ff2677ac */ /* 0x000eac0008000800 */
[----:B------:R-:W4:Y:S01]  /*46e0*/  LDC.64 R4, c[0x0][0x890] ;  /* 0x00022400ff047b82 */ /* 0x000f220000000a00 */
[----:B------:R-:W2:Y:S01]  /*46f0*/  LDCU UR4, c[0x0][0xb30] ;  /* 0x00016600ff0477ac */ /* 0x000ea20008000800 */
[----:B------:R-:W-:Y:S01]  /*4700*/  UMOV UR21, 0x400 ;  /* 0x0000040000157882 */ /* 0x000fe20000000000 */
[----:B-1----:R-:W-:-:S02]  /*4710*/  UIMAD.WIDE.U32 UR6, UR32, UR28, URZ ;  /* 0x0000001c200672a5 */ /* 0x002fc4000f8e00ff */
[----:B---3--:R-:W-:Y:S02]  /*4720*/  UIMAD.WIDE.U32 UR8, UR27, UR31, URZ ;  /* 0x0000001f1b0872a5 */ /* 0x008fe4000f8e00ff */
[----:B------:R-:W-:Y:S02]  /*4730*/  ULEA UR21, UR48, UR21, 0x18 ;  /* 0x0000001530157291 */ /* 0x000fe4000f8ec0ff */
[----:B------:R-:W-:Y:S02]  /*4740*/  UPLOP3.LUT UP3, UPT, UPT, UPT, UPT, 0x40, 0x4 ;  /* 0x000000000004789c */ /* 0x000fe40003f6e870 */
[----:B------:R-:W-:Y:S02]  /*4750*/  UIADD3 UR33, UPT, UPT, UR21, 0x88, URZ ;  /* 0x0000008815217890 */ /* 0x000fe4000fffe0ff */
[----:B------:R-:W-:Y:S01]  /*4760*/  UIADD3 UR17, UPT, UPT, UR21, 0x80, URZ ;  /* 0x0000008015117890 */ /* 0x000fe2000fffe0ff */
[----:B------:R-:W-:Y:S01]  /*4770*/  UMOV UR6, UR7 ;  /* 0x0000000700067c82 */ /* 0x000fe20008000000 */
[----:B------:R-:W-:Y:S01]  /*4780*/  UMOV UR35, UR9 ;  /* 0x0000000900237c82 */ /* 0x000fe20008000000 */
[----:B------:R-:W-:-:S02]  /*4790*/  UISETP.GE.AND UP0, UPT, UR42, 0x1, UPT ;  /* 0x000000012a00788c */ /* 0x000fc4000bf06270 */
[----:B------:R-:W-:Y:S01]  /*47a0*/  UISETP.NE.AND UP4, UPT, UR42, 0x1, UPT ;  /* 0x000000012a00788c */ /* 0x000fe2000bf85270 */
[----:B------:R-:W1:Y:S01]  /*47b0*/  LDCU.64 UR22, c[0x0][0xb28] ;  /* 0x00016500ff1677ac */ /* 0x000e620008000a00 */
[----:B------:R-:W-:Y:S02]  /*47c0*/  UISETP.NE.AND UP6, UPT, UR15, 0x1, UPT ;  /* 0x000000010f00788c */ /* 0x000fe4000bfc5270 */
[----:B------:R-:W-:Y:S02]  /*47d0*/  UISETP.NE.AND UP5, UPT, UR30, 0x1, UPT ;  /* 0x000000011e00788c */ /* 0x000fe4000bfa5270 */
[----:B------:R-:W-:Y:S02]  /*47e0*/  UPRMT UR33, UR48, 0x654, UR33 ;  /* 0x0000065430217896 */ /* 0x000fe40008000021 */
[----:B------:R-:W-:Y:S02]  /*47f0*/  USHF.R.U32.HI UR37, URZ, UR29, UR6 ;  /* 0x0000001dff257299 */ /* 0x000fe40008011606 */
[----:B------:R-:W-:-:S02]  /*4800*/  UPRMT UR34, UR48, 0x654, UR17 ;  /* 0x0000065430227896 */ /* 0x000fc40008000011 */
[----:B--2---:R-:W-:Y:S02]  /*4810*/  USHF.R.U32.HI UR35, URZ, UR38, UR35 ;  /* 0x00000026ff237299 */ /* 0x004fe40008011623 */
[----:B------:R-:W-:-:S11]  /*4820*/  UISETP.NE.AND UP2, UPT, UR4, 0x1, UPT ;  /* 0x000000010400788c */ /* 0x000fd6000bf45270 */
.L_x_98:
[C---:B------:R-:W-:Y:S02]  /*4830*/  LEA R12, R14.reuse, UR21, 0x3 ;  /* 0x000000150e0c7c11 */ /* 0x040fe4000f8e18ff */
[----:B------:R-:W-:Y:S02]  /*4840*/  SHF.L.U32 R9, R13, 0x1f, RZ ;  /* 0x0000001f0d097819 */ /* 0x000fe400000006ff */
[----:B------:R-:W-:Y:S02]  /*4850*/  LEA R10, R14, UR21, 0x4 ;  /* 0x000000150e0a7c11 */ /* 0x000fe4000f8e20ff */
[----:B--2---:R-:W2:Y:S02]  /*4860*/  SYNCS.PHASECHK.TRANS64.TRYWAIT P0, [R12+URZ+0xb0], R9 ;  /* 0x0000b0090c0075a7 */ /* 0x004ea400080011ff */
[----:B--2---:R-:W-:Y:S05]  /*4870*/  @!P0 BRA `(.L_x_90) ;  /* 0x00000050007c8947 */ /* 0x004fea0003800000 */
.L_x_166:
[----:B--2---:R-:W2:Y:S01]  /*4880*/  LDS.128 R8, [R10+0x140] ;  /* 0x000140000a087984 */ /* 0x004ea20000000c00 */
[----:B------:R-:W-:Y:S01]  /*4890*/  UISETP.GE.AND UP0, UPT, UR42, 0x1, UPT ;  /* 0x000000012a00788c */ /* 0x000fe2000bf06270 */
[----:B------:R-:W-:Y:S01]  /*48a0*/  @!PT LDS RZ, [RZ] ;  /* 0x00000000fffff984 */ /* 0x000fe20000000800 */
[----:B------:R-:W-:Y:S01]  /*48b0*/  @!PT LDS RZ, [RZ] ;  /* 0x00000000fffff984 */ /* 0x000fe20000000800 */
[----:B------:R-:W-:Y:S01]  /*48c0*/  @!PT LDS RZ, [RZ] ;  /* 0x00000000fffff984 */ /* 0x000fe20000000800 */
[----:B------:R-:W-:Y:S01]  /*48d0*/  @!PT LDS RZ, [RZ] ;  /* 0x00000000fffff984 */ /* 0x000fe20000000800 */
[----:B------:R3:W-:Y:S06]  /*48e0*/  MEMBAR.ALL.CTA ;  /* 0x0000000000007992 */ /* 0x0007ec0000008000 */
[----:B---3--:R-:W3:Y:S01]  /*48f0*/  FENCE.VIEW.ASYNC.S ;  /* 0x00000000000073c6 */ /* 0x008ee20000000000 */
[----:B--2---:R-:W-:Y:S11]  /*4900*/  LOP3.LUT P0, RZ, R10, 0x1, RZ, 0xc0, !PT ;  /* 0x000000010aff7812 */ /* 0x004ff6000780c0ff */
[----:B------:R-:W-:Y:S02]  /*4910*/  @!UPT UIADD3 URZ, UPT, UPT, URZ, URZ, URZ ;  /* 0x000000fffffff290 */ /* 0x000fe4000fffe0ff */
[----:B---3--:R-:W-:Y:S01]  /*4920*/  VOTEU.ANY UP1, P0 ;  /* 0x0000000000ff7886 */ /* 0x008fe20000020100 */
[----:B------:R-:W-:Y:S11]  /*4930*/  PLOP3.LUT P0, PT, PT, PT, UP1, 0x80, 0x8 ;  /* 0x000000000008781c */ /* 0x000ff60003f0f018 */
[----:B------:R-:W-:Y:S02]  /*4940*/  @!UPT UIADD3 URZ, UPT, UPT, URZ, URZ, URZ ;  /* 0x000000fffffff290 */ /* 0x000fe4000fffe0ff */
[----:B------:R-:W-:Y:S02]  /*4950*/  @P0 SHF.R.U32.HI R0, RZ, 0x10, R9 ;  /* 0x00000010ff000819 */ /* 0x000fe40000011609 */
[----:B------:R-:W-:Y:S02]  /*4960*/  @P0 MOV R6, R8 ;  /* 0x0000000800060202 */ /* 0x000fe40000000f00 */
[----:B------:R-:W-:Y:S01]  /*4970*/  @P0 R2UR UR4, R0 ;  /* 0x00000000000402ca */ /* 0x000fe200000e0000 */
[----:B------:R-:W-:Y:S01]  /*4980*/  VIADD R0, R12, 0xc0 ;  /* 0x000000c00c007836 */ /* 0x000fe20000000000 */
[----:B------:R-:W-:Y:S02]  /*4990*/  @P0 LOP3.LUT R8, R9, 0xffff, RZ, 0xc0, !PT ;  /* 0x0000ffff09080812 */ /* 0x000fe400078ec0ff */
[----:B------:R-:W-:Y:S02]  /*49a0*/  @P0 R2UR UR6, R6 ;  /* 0x00000000060602ca */ /* 0x000fe400000e0000 */
[----:B------:R-:W-:Y:S02]  /*49b0*/  PRMT R0, RZ, 0x654, R0 ;  /* 0x00000654ff007816 */ /* 0x000fe40000000000 */
[----:B------:R-:W-:Y:S02]  /*49c0*/  @P0 R2UR UR5, R8 ;  /* 0x00000000080502ca */ /* 0x000fe400000e0000 */
[----:B------:R2:W-:Y:S03]  /*49d0*/  SYNCS.ARRIVE.TRANS64.RED.A1T0 RZ, [R0+URZ], RZ ;  /* 0x000000ff00ff79a7 */ /* 0x0005e600081004ff */
[----:B------:R-:W-:Y:S04]  /*49e0*/  @UP1 UMOV UR26, UR4 ;  /* 0x00000004001a1c82 */ /* 0x000fe80008000000 */
[----:B------:R-:W-:Y:S04]  /*49f0*/  @UP1 UMOV UR14, UR6 ;  /* 0x00000006000e1c82 */ /* 0x000fe80008000000 */
[----:B------:R-:W-:Y:S01]  /*4a00*/  @UP1 UMOV UR13, UR5 ;  /* 0x00000005000d1c82 */ /* 0x000fe20008000000 */
[----:B------:R-:W-:Y:S05]  /*4a10*/  BRA.U !UP0, `(.L_x_91) ;  /* 0x0000000108a47547 */ /* 0x000fea000b800000 */
[----:B------:R-:W-:Y:S02]  /*4a20*/  UIMAD.WIDE.U32 UR8, UR13, UR31, URZ ;  /* 0x0000001f0d0872a5 */ /* 0x000fe4000f8e00ff */
[----:B------:R-:W-:Y:S02]  /*4a30*/  UIMAD.WIDE.U32 UR10, UR14, UR28, URZ ;  /* 0x0000001c0e0a72a5 */ /* 0x000fe4000f8e00ff */
[----:B------:R-:W-:Y:S02]  /*4a40*/  USEL UR4, UR27, UR35, !UP5 ;  /* 0x000000231b047287 */ /* 0x000fe4000e800000 */
[----:B------:R-:W-:Y:S02]  /*4a50*/  USEL UR7, UR32, UR37, !UP6 ;  /* 0x0000002520077287 */ /* 0x000fe4000f000000 */
[----:B-1----:R-:W-:Y:S02]  /*4a60*/  UIMAD.WIDE.U32 UR18, UR4, UR22, URZ ;  /* 0x00000016041272a5 */ /* 0x002fe4000f8e00ff */
[----:B------:R-:W-:Y:S01]  /*4a70*/  UIMAD.WIDE.U32 UR24, UR7, UR22, URZ ;  /* 0x00000016071872a5 */ /* 0x000fe2000f8e00ff */
[----:B------:R-:W-:Y:S02]  /*4a80*/  UMOV UR5, UR9 ;  /* 0x0000000900057c82 */ /* 0x000fe40008000000 */
[----:B------:R-:W-:Y:S03]  /*4a90*/  USHF.R.U32.HI UR6, URZ, UR38, UR5 ;  /* 0x00000026ff067299 */ /* 0x000fe60008011605 */
[----:B------:R-:W-:Y:S01]  /*4aa0*/  UMOV UR5, UR11 ;  /* 0x0000000b00057c82 */ /* 0x000fe20008000000 */
[----:B------:R-:W-:Y:S02]  /*4ab0*/  USEL UR6, UR13, UR6, !UP5 ;  /* 0x000000060d067287 */ /* 0x000fe4000e800000 */
[----:B------:R-:W-:Y:S02]  /*4ac0*/  USHF.R.U32.HI UR8, URZ, UR29, UR5 ;  /* 0x0000001dff087299 */ /* 0x000fe40008011605 */
[----:B------:R-:W-:Y:S01]  /*4ad0*/  UIMAD.WIDE.U32 UR10, UR6, UR22, URZ ;  /* 0x00000016060a72a5 */ /* 0x000fe2000f8e00ff */
[----:B------:R-:W-:Y:S02]  /*4ae0*/  UMOV UR5, UR19 ;  /* 0x0000001300057c82 */ /* 0x000fe40008000000 */
[----:B------:R-:W-:Y:S03]  /*4af0*/  @UP4 USHF.R.U32.HI UR4, URZ, UR23, UR5 ;  /* 0x00000017ff044299 */ /* 0x000fe60008011605 */
[----:B------:R-:W-:Y:S01]  /*4b00*/  UMOV UR5, UR25 ;  /* 0x0000001900057c82 */ /* 0x000fe20008000000 */
[----:B------:R-:W-:Y:S02]  /*4b10*/  UIMAD UR4, UR42, UR4, URZ ;  /* 0x000000042a0472a4 */ /* 0x000fe4000f8e02ff */
[----:B------:R-:W-:Y:S02]  /*4b20*/  @UP4 USHF.R.U32.HI UR7, URZ, UR23, UR5 ;  /* 0x00000017ff074299 */ /* 0x000fe40008011605 */
[----:B------:R-:W-:Y:S02]  /*4b30*/  USEL UR5, UR14, UR8, !UP6 ;  /* 0x000000080e057287 */ /* 0x000fe4000f000000 */
[----:B------:R-:W-:Y:S02]  /*4b40*/  UIMAD UR8, UR42, UR7, URZ ;  /* 0x000000072a0872a4 */ /* 0x000fe4000f8e02ff */
[----:B------:R-:W-:Y:S03]  /*4b50*/  UISETP.GE.AND UP0, UPT, UR6, UR4, UPT ;  /* 0x000000040600728c */ /* 0x000fe6000bf06270 */
[----:B------:R-:W-:Y:S01]  /*4b60*/  UMOV UR4, UR11 ;  /* 0x0000000b00047c82 */ /* 0x000fe20008000000 */
[----:B------:R-:W-:Y:S02]  /*4b70*/  UISETP.GE.OR UP0, UPT, UR5, UR8, UP0 ;  /* 0x000000080500728c */ /* 0x000fe40008706670 */
[----:B------:R-:W-:Y:S02]  /*4b80*/  USHF.R.U32.HI UR4, URZ, UR23, UR4 ;  /* 0x00000017ff047299 */ /* 0x000fe40008011604 */
[----:B------:R-:W-:Y:S02]  /*4b90*/  UIMAD.WIDE.U32 UR8, UR5, UR22, URZ ;  /* 0x00000016050872a5 */ /* 0x000fe4000f8e00ff */
[----:B------:R-:W-:Y:S04]  /*4ba0*/  USEL UR10, UR6, UR4, !UP4 ;  /* 0x00000004060a7287 */ /* 0x000fe8000e000000 */
[----:B------:R-:W-:Y:S01]  /*4bb0*/  UIADD3 UR11, UPT, UPT, -UR10, URZ, URZ ;  /* 0x000000ff0a0b7290 */ /* 0x000fe2000fffe1ff */
[----:B------:R-:W-:Y:S02]  /*4bc0*/  @!UP0 UMOV UR4, UR9 ;  /* 0x0000000900048c82 */ /* 0x000fe40008000000 */
[----:B------:R-:W-:Y:S02]  /*4bd0*/  @!UP0 USHF.R.U32.HI UR4, URZ, UR23, UR4 ;  /* 0x00000017ff048299 */ /* 0x000fe40008011604 */
[----:B------:R-:W-:Y:S02]  /*4be0*/  UIMAD UR8, UR42, UR11, UR6 ;  /* 0x0000000b2a0872a4 */ /* 0x000fe4000f8e0206 */
[----:B------:R-:W-:Y:S04]  /*4bf0*/  @!UP0 USEL UR4, UR5, UR4, !UP4 ;  /* 0x0000000405048287 */ /* 0x000fe8000e000000 */
[----:B------:R-:W-:Y:S02]  /*4c00*/  @!UP0 UIMAD UR8, UR7, UR8, UR4 ;  /* 0x00000008070882a4 */ /* 0x000fe4000f8e0204 */
[----:B------:R-:W-:Y:S02]  /*4c10*/  @!UP0 UIADD3 UR9, UPT, UPT, UR10, -UR4, URZ ;  /* 0x800000040a098290 */ /* 0x000fe4000fffe0ff */
[----:B------:R-:W-:Y:S02]  /*4c20*/  UIADD3 UR4, UPT, UPT, -UR5, URZ, URZ ;  /* 0x000000ff05047290 */ /* 0x000fe4000fffe1ff */
[----:B------:R-:W-:Y:S02]  /*4c30*/  UIADD3 UR7, UPT, UPT, -UR6, URZ, URZ ;  /* 0x000000ff06077290 */ /* 0x000fe4000fffe1ff */
[----:B------:R-:W-:Y:S02]  /*4c40*/  @!UP0 UIMAD UR6, UR9, UR42, UR5 ;  /* 0x0000002a090682a4 */ /* 0x000fe4000f8e0205 */
[----:B------:R-:W-:Y:S02]  /*4c50*/  UIMAD UR14, UR15, UR4, UR14 ;  /* 0x000000040f0e72a4 */ /* 0x000fe4000f8e020e */
[----:B------:R-:W-:Y:S01]  /*4c60*/  UIMAD UR13, UR30, UR7, UR13 ;  /* 0x000000071e0d72a4 */ /* 0x000fe2000f8e020d */
[----:B------:R-:W-:Y:S02]  /*4c70*/  @!UP0 UMOV UR5, UR8 ;  /* 0x0000000800058c82 */ /* 0x000fe40008000000 */
[----:B------:R-:W-:Y:S02]  /*4c80*/  UIMAD UR14, UR5, UR15, UR14 ;  /* 0x0000000f050e72a4 */ /* 0x000fe4000f8e020e */
[----:B------:R-:W-:Y:S11]  /*4c90*/  UIMAD UR13, UR6, UR30, UR13 ;  /* 0x0000001e060d72a4 */ /* 0x000ff6000f8e020d */
[----:B------:R-:W-:Y:S01]  /*4ca0*/  @!UPT UIADD3 URZ, UPT, UPT, URZ, URZ, URZ ;  /* 0x000000fffffff290 */ /* 0x000fe2000fffe0ff */
.L_x_91:
[----:B------:R-:W3:Y:S01]  /*4cb0*/  @!UP2 LDCU.128 UR8, c[0x0][0xb10] ;  /* 0x00016200ff08a7ac */ /* 0x000ee20008000c00 */
[C---:B----4-:R-:W-:Y:S02]  /*4cc0*/  ISETP.NE.U32.AND P1, PT, R4.reuse, RZ, PT ;  /* 0x000000ff0400720c */ /* 0x050fe40003f25070 */
[----:B------:R-:W-:Y:S02]  /*4cd0*/  ISETP.NE.U32.AND P0, PT, R4, RZ, PT ;  /* 0x000000ff0400720c */ /* 0x000fe40003f05070 */
[C---:B------:R-:W-:Y:S02]  /*4ce0*/  ISETP.NE.AND.EX P1, PT, R5.reuse, RZ, PT, P1 ;  /* 0x000000ff0500720c */ /* 0x040fe40003f25310 */
[----:B------:R-:W-:Y:S01]  /*4cf0*/  ISETP.NE.AND.EX P0, PT, R5, RZ, PT, P0 ;  /* 0x000000ff0500720c */ /* 0x000fe20003f05300 */
[----:B------:R-:W4:Y:S01]  /*4d00*/  @!UP2 LDCU UR5, c[0x0][0xb0c] ;  /* 0x00016180ff05a7ac */ /* 0x000f220008000800 */
[----:B------:R-:W-:Y:S01]  /*4d10*/  SHF.L.U32 R9, R15, 0x1f, RZ ;  /* 0x0000001f0f097819 */ /* 0x000fe200000006ff */
[----:B------:R-:W-:Y:S02]  /*4d20*/  USHF.L.U32 UR19, UR16, 0x7, URZ ;  /* 0x0000000710137899 */ /* 0x000fe400080006ff */
[----:B------:R-:W-:Y:S02]  /*4d30*/  USHF.L.U32 UR18, UR20, 0x7, URZ ;  /* 0x0000000714127899 */ /* 0x000fe400080006ff */
[----:B---3--:R-:W-:Y:S07]  /*4d40*/  UIMAD.WIDE.U32 UR6, UR14, UR8, URZ ;  /* 0x000000080e0672a5 */ /* 0x008fee000f8e00ff */
[----:B------:R-:W-:Y:S01]  /*4d50*/  @!UP2 UMOV UR4, UR7 ;  /* 0x000000070004ac82 */ /* 0x000fe20008000000 */
[----:B----4-:R-:W-:Y:S02]  /*4d60*/  @!UP2 UISETP.NE.AND UP0, UPT, UR5, 0x1, UPT ;  /* 0x000000010500a88c */ /* 0x010fe4000bf05270 */
[----:B------:R-:W-:Y:S02]  /*4d70*/  @!UP2 USHF.R.U32.HI UR4, URZ, UR9, UR4 ;  /* 0x00000009ff04a299 */ /* 0x000fe40008011604 */
[----:B------:R-:W-:Y:S02]  /*4d80*/  UIMAD.WIDE.U32 UR6, UR13, UR11, URZ ;  /* 0x0000000b0d0672a5 */ /* 0x000fe4000f8e00ff */
[----:B------:R-:W-:Y:S02]  /*4d90*/  @!UP2 USEL UR8, UR14, UR4, !UP0 ;  /* 0x000000040e08a287 */ /* 0x000fe4000c000000 */
[----:B------:R-:W-:Y:S03]  /*4da0*/  @!UP2 UISETP.NE.AND UP0, UPT, UR10, 0x1, UPT ;  /* 0x000000010a00a88c */ /* 0x000fe6000bf05270 */
[----:B------:R-:W-:Y:S02]  /*4db0*/  @!UP2 UMOV UR6, UR7 ;  /* 0x000000070006ac82 */ /* 0x000fe40008000000 */
[----:B------:R-:W3:Y:S02]  /*4dc0*/  @!UP2 LDCU UR4, c[0x0][0xb20] ;  /* 0x00016400ff04a7ac */ /* 0x000ee40008000800 */
[----:B---3--:R-:W-:Y:S04]  /*4dd0*/  @!UP2 USHF.R.U32.HI UR6, URZ, UR4, UR6 ;  /* 0x00000004ff06a299 */ /* 0x008fe80008011606 */
[----:B------:R-:W-:Y:S04]  /*4de0*/  @!UP2 USEL UR6, UR13, UR6, !UP0 ;  /* 0x000000060d06a287 */ /* 0x000fe8000c000000 */
[----:B------:R-:W-:Y:S02]  /*4df0*/  @!UP2 UIADD3 UR4, UPT, UPT, -UR8, UR6, URZ ;  /* 0x000000060804a290 */ /* 0x000fe4000fffe1ff */
[----:B------:R-:W-:Y:S02]  /*4e00*/  @!UP2 UIADD3 UR6, UPT, UPT, UR8, -UR6, URZ ;  /* 0x800000060806a290 */ /* 0x000fe4000fffe0ff */
[----:B------:R-:W-:Y:S02]  /*4e10*/  @!UP2 UIMAD UR14, UR4, UR5, UR14 ;  /* 0x00000005040ea2a4 */ /* 0x000fe4000f8e020e */
[----:B------:R-:W-:Y:S01]  /*4e20*/  @!UP2 UIMAD UR13, UR6, UR10, UR13 ;  /* 0x0000000a060da2a4 */ /* 0x000fe2000f8e020d */
[----:B------:R-:W-:Y:S11]  /*4e30*/  BRA.U UP3, `(.L_x_92) ;  /* 0x0000000103107547 */ /* 0x000ff6000b800000 */
[----:B--2---:R-:W-:Y:S04]  /*4e40*/  MOV R0, UR43 ;  /* 0x0000002b00007c02 */ /* 0x004fe80008000f00 */
[----:B------:R-:W-:Y:S04]  /*4e50*/  SHF.L.U32 R11, R0, 0x1f, RZ ;  /* 0x0000001f000b7819 */ /* 0x000fe800000006ff */
[----:B------:R-:W2:Y:S02]  /*4e60*/  SYNCS.PHASECHK.TRANS64.TRYWAIT P2, [UR21+0xa8], R11 ;  /* 0x0000a80bff0075a7 */ /* 0x000ea40008041115 */
[----:B--2---:R-:W-:Y:S05]  /*4e70*/  @!P2 BRA `(.L_x_93) ;  /* 0x0000004c0010a947 */ /* 0x004fea0003800000 */
.L_x_92:
[----:B------:R-:W-:Y:S05]  /*4e80*/  @!P1 BRA `(.L_x_94) ;  /* 0x0000000000309947 */ /* 0x000fea0003800000 */
[----:B------:R-:W-:Y:S01]  /*4e90*/  ISETP.NE.U32.AND P1, PT, R2, RZ, PT ;  /* 0x000000ff0200720c */ /* 0x000fe20003f25070 */
[----:B------:R-:W3:Y:S01]  /*4ea0*/  LDCU.64 UR4, c[0x0][0x358] ;  /* 0x00006b00ff0477ac */ /* 0x000ee20008000a00 */
[----:B------:R-:W-:Y:S02]  /*4eb0*/  IMAD.MOV.U32 R158, RZ, RZ, 0x1 ;  /* 0x00000001ff9e7424 */ /* 0x000fe400078e00ff */
[----:B------:R-:W-:Y:S11]  /*4ec0*/  ISETP.NE.AND.EX P1, PT, R3, RZ, PT, P1 ;  /* 0x000000ff0300720c */ /* 0x000ff60003f25310 */
[----:B------:R-:W-:Y:S02]  /*4ed0*/  @!UPT UIADD3 URZ, UPT, UPT, URZ, URZ, URZ ;  /* 0x000000fffffff290 */ /* 0x000fe4000fffe0ff */
[----:B--2---:R-:W2:Y:S01]  /*4ee0*/  @P1 LDC.64 R10, c[0x0][0x888] ;  /* 0x00022200ff0a1b82 */ /* 0x004ea20000000a00 */
[----:B------:R-:W-:Y:S04]  /*4ef0*/  @P1 IMAD R0, R4, UR36, RZ ;  /* 0x0000002404001c24 */ /* 0x000fe8000f8e02ff */
[----:B--2---:R-:W-:Y:S04]  /*4f00*/  @P1 IMAD.WIDE R10, R0, 0x4, R10 ;  /* 0x00000004000a1825 */ /* 0x004fe800078e020a */
[----:B------:R-:W-:Y:S01]  /*4f10*/  HFMA2 R0, -RZ, RZ, 0, 5.9604644775390625e-08 ;  /* 0x00000001ff007431 */ /* 0x000fe200000001ff */
[----:B---3-5:R3:W5:Y:S04]  /*4f20*/  @P1 LDG.E R73, desc[UR4][R10.64] ;  /* 0x000000040a491981 */ /* 0x028768000c1e1900 */
[----:B------:R-:W-:Y:S01]  /*4f30*/  @!P1 PRMT R158, R0, 0x7610, R158 ;  /* 0x00007610009e9816 */ /* 0x000fe2000000009e */
[----:B---3--:R-:W4:Y:S06]  /*4f40*/  @!P1 LDC R73, c[0x0][0x880] ;  /* 0x00022000ff499b82 */ /* 0x008f2c0000000800 */
.L_x_94:
[----:B----45:R-:W-:Y:S01]  /*4f50*/  @!P0 FSETP.EQ.AND P1, PT, R73, RZ, PT ;  /* 0x000000ff4900820b */ /* 0x030fe20003f22000 */
[----:B------:R-:W-:Y:S01]  /*4f60*/  @!UPT UIADD3 URZ, UPT, UPT, URZ, URZ, URZ ;  /* 0x000000fffffff290 */ /* 0x000fe2000fffe0ff */
[----:B------:R-:W-:Y:S11]  /*4f70*/  @!P0 BRA `(.L_x_95) ;  /* 0x0000000000188947 */ /* 0x000ff60003800000 */
[----:B------:R-:W-:Y:S02]  /*4f80*/  LOP3.LUT P0, RZ, R158, 0xff, RZ, 0xc0, !PT ;  /* 0x000000ff9eff7812 */ /* 0x000fe4000780c0ff */
[----:B------:R-:W-:Y:S04]  /*4f90*/  ISETP.NE.U32.AND P1, PT, R2, RZ, PT ;  /* 0x000000ff0200720c */ /* 0x000fe80003f25070 */
[----:B------:R-:W-:Y:S04]  /*4fa0*/  ISETP.NE.AND.EX P1, PT, R3, RZ, PT, P1 ;  /* 0x000000ff0300720c */ /* 0x000fe80003f25310 */
[----:B------:R-:W-:Y:S03]  /*4fb0*/  PLOP3.LUT P1, PT, P1, PT, PT, 0x8, 0x80 ;  /* 0x000000000080781c */ /* 0x000fe60000f2e170 */
[----:B------:R-:W-:Y:S11]  /*4fc0*/  @P0 FSETP.EQ.AND P1, PT, R73, RZ, PT ;  /* 0x000000ff4900020b */ /* 0x000ff60003f22000 */
[----:B------:R-:W-:Y:S02]  /*4fd0*/  @!UPT UIADD3 URZ, UPT, UPT, URZ, URZ, URZ ;  /* 0x000000fffffff290 */ /* 0x000fe4000fffe0ff */
.L_x_95:
[----:B------:R-:W3:Y:S01]  /*4fe0*/  SYNCS.PHASECHK.TRANS64.TRYWAIT P2, [UR21+0x90], R9 ;  /* 0x00009009ff0075a7 */ /* 0x000ee20008041115 */
[----:B------:R-:W-:Y:S04]  /*4ff0*/  ELECT P0, URZ, PT ;  /* 0x0000000000ff782f */ /* 0x000fe80003800000 */
[----:B------:R-:W-:Y:S11]  /*5000*/  PLOP3.LUT P1, PT, P1, P0, PT, 0xf2, 0x2f ;  /* 0x00000000002f781c */ /* 0x000ff60000f21e72 */
[----:B------:R-:W-:Y:S02]  /*5010*/  @!UPT UIADD3 URZ, UPT, UPT, URZ, URZ, URZ ;  /* 0x000000fffffff290 */ /* 0x000fe4000fffe0ff */
[----:B------:R-:W-:Y:S05]  /*5020*/  @!P1 IADD3 R8, P0, PT, R16, 0x580, RZ ;  /* 0x0000058010089810 */ /* 0x000fea0007f1e0ff */
[----:B------:R-:W-:Y:S01]  /*5030*/  @!P1 IMAD.X R6, RZ, RZ, R17, P0 ;  /* 0x000000ffff069224 */ /* 0x000fe200000e0611 */
[----:B---3--:R-:W-:Y:S07]  /*5040*/  @!P2 BRA `(.L_x_96) ;  /* 0x0000004800b4a947 */ /* 0x008fee0003800000 */
.L_x_169:
[----:B------:R-:W-:Y:S01]  /*5050*/  @!P1 R2UR UR5, R8 ;  /* 0x00000000080592ca */ /* 0x000fe200000e0000 */
[----:B------:R-:W-:Y:S01]  /*5060*/  VOTEU.ALL UP0, P1 ;  /* 0x0000000000ff7886 */ /* 0x000fe20000800000 */
[----:B------:R-:W-:Y:S01]  /*5070*/  @!P1 R2UR UR4, R6 ;  /* 0x00000000060492ca */ /* 0x000fe200000e0000 */
[----:B--2---:R-:W-:Y:S01]  /*5080*/  @!P1 IMAD.MOV.U32 R0, RZ, RZ, 0x2000 ;  /* 0x00002000ff009424 */ /* 0x004fe200078e00ff */
[----:B------:R-:W-:Y:S01]  /*5090*/  UMOV UR6, 0x0 ;  /* 0x0000000000067882 */ /* 0x000fe20000000000 */
[----:B------:R-:W-:Y:S01]  /*50a0*/  UMOV UR7, 0x10000000 ;  /* 0x1000000000077882 */ /* 0x000fe20000000000 */
[----:B------:R-:W-:Y:S01]  /*50b0*/  @!UP0 UIADD3 UR16, UPT, UPT, UR21, 0x200, URZ ;  /* 0x0000020015108890 */ /* 0x000fe2000fffe0ff */
[----:B------:R-:W-:Y:S01]  /*50c0*/  VIADD R14, R14, 0x1 ;  /* 0x000000010e0e7836 */ /* 0x000fe20000000000 */
[----:B------:R-:W-:Y:S01]  /*50d0*/  VOTEU.ALL UP0, P1 ;  /* 0x0000000000ff7886 */ /* 0x000fe20000800000 */
[----:B------:R-:W-:Y:S04]  /*50e0*/  UMOV UR20, UR36 ;  /* 0x0000002400147c82 */ /* 0x000fe80008000000 */
[----:B------:R-:W-:Y:S02]  /*50f0*/  IMAD.U32 R10, RZ, RZ, UR5 ;  /* 0x00000005ff0a7e24 */ /* 0x000fe4000f8e00ff */
[----:B------:R-:W-:Y:S03]  /*5100*/  IMAD.U32 R11, RZ, RZ, UR4 ;  /* 0x00000004ff0b7e24 */ /* 0x000fe6000f8e00ff */
[----:B------:R-:W-:Y:S02]  /*5110*/  @!P1 R2UR UR4, R10 ;  /* 0x000000000a0492ca */ /* 0x000fe400000e0000 */
[----:B------:R-:W-:Y:S11]  /*5120*/  @!P1 R2UR UR5, R11 ;  /* 0x000000000b0592ca */ /* 0x000ff600000e0000 */
[----:B------:R-:W-:Y:S02]  /*5130*/  @!UPT UIADD3 URZ, UPT, UPT, URZ, URZ, URZ ;  /* 0x000000fffffff290 */ /* 0x000fe4000fffe0ff */
[----:B------:R2:W-:Y:S01]  /*5140*/  @!UP0 UTMALDG.3D [UR16], [UR4], desc[UR6] ;  /* 0x00000610040085b4 */ /* 0x0005e20008011000 */
[----:B------:R2:W-:Y:S01]  /*5150*/  @!P1 SYNCS.ARRIVE.TRANS64.RED.A0TR RZ, [UR21+0x80], R0 ;  /* 0x00008000ffff99a7 */ /* 0x0005e20008300415 */
[----:B------:R-:W-:Y:S01]  /*5160*/  SYNCS.ARRIVE.TRANS64.RED.A1T0 RZ, [UR34], RZ ;  /* 0x000000ffffff79a7 */ /* 0x000fe20008100422 */
[----:B------:R-:W3:Y:S02]  /*5170*/  SYNCS.PHASECHK.TRANS64.TRYWAIT P0, [UR21+0x98], R9 ;  /* 0x00009809ff0075a7 */ /* 0x000ee40008001115 */
[----:B--23--:R-:W-:Y:S05]  /*5180*/  @!P0 BRA `(.L_x_97) ;  /* 0x00000048007c8947 */ /* 0x00cfea0003800000 */
.L_x_171:
[----:B------:R-:W-:Y:S01]  /*5190*/  @!P1 IADD3 R6, P0, PT, R16, 0x580, RZ ;  /* 0x0000058010069810 */ /* 0x000fe20007f1e0ff */
[----:B------:R-:W-:Y:S01]  /*51a0*/  VOTEU.ALL UP0, P1 ;  /* 0x0000000000ff7886 */ /* 0x000fe20000800000 */
[----:B------:R-:W-:Y:S01]  /*51b0*/  UMOV UR6, 0x0 ;  /* 0x0000000000067882 */ /* 0x000fe20000000000 */
[----:B------:R-:W-:Y:S01]  /*51c0*/  UMOV UR7, 0x10000000 ;  /* 0x1000000000077882 */ /* 0x000fe20000000000 */
[----:B------:R-:W-:Y:S01]  /*51d0*/  @!P1 R2UR UR5, R6 ;  /* 0x00000000060592ca */ /* 0x000fe200000e0000 */
[----:B--2---:R-:W-:Y:S01]  /*51e0*/  @!P1 IMAD.X R0, RZ, RZ, R17, P0 ;  /* 0x000000ffff009224 */ /* 0x004fe200000e0611 */
[----:B------:R-:W-:Y:S01]  /*51f0*/  @!UP0 UIADD3 UR10, UPT, UPT, UR18, 0x40, URZ ;  /* 0x00000040120a8890 */ /* 0x000fe2000fffe0ff */
[----:B------:R-:W-:Y:S01]  /*5200*/  ISETP.NE.AND P0, PT, R14, 0x2, PT ;  /* 0x000000020e00780c */ /* 0x000fe20003f05270 */
[----:B------:R-:W-:Y:S01]  /*5210*/  @!UP0 UIADD3 UR8, UPT, UPT, UR21, 0x2200, URZ ;  /* 0x0000220015088890 */ /* 0x000fe2000fffe0ff */
[----:B------:R-:W-:Y:S01]  /*5220*/  LOP3.LUT R15, R15, 0x1, RZ, 0x3c, !PT ;  /* 0x000000010f0f7812 */ /* 0x000fe200078e3cff */
[----:B------:R-:W-:Y:S01]  /*5230*/  @!UP0 UIADD3 UR9, UPT, UPT, UR21, 0x88, URZ ;  /* 0x0000008815098890 */ /* 0x000fe2000fffe0ff */
[----:B------:R-:W-:Y:S01]  /*5240*/  @!P1 R2UR UR4, R0 ;  /* 0x00000000000492ca */ /* 0x000fe200000e0000 */
[----:B------:R-:W-:Y:S01]  /*5250*/  VOTEU.ALL UP0, P1 ;  /* 0x0000000000ff7886 */ /* 0x000fe20000800000 */
[----:B------:R-:W-:Y:S01]  /*5260*/  UMOV UR11, UR19 ;  /* 0x00000013000b7c82 */ /* 0x000fe20008000000 */
[----:B------:R-:W-:Y:S01]  /*5270*/  UMOV UR12, UR36 ;  /* 0x00000024000c7c82 */ /* 0x000fe20008000000 */
[----:B------:R-:W-:Y:S01]  /*5280*/  SEL R0, RZ, 0x1, P0 ;  /* 0x00000001ff007807 */ /* 0x000fe20000000000 */
[----:B------:R-:W-:Y:S01]  /*5290*/  UIADD3 UR20, UPT, UPT, UR13, UR59, URZ ;  /* 0x0000003b0d147290 */ /* 0x000fe2000fffe0ff */
[----:B------:R-:W-:Y:S01]  /*52a0*/  IMAD.U32 R8, RZ, RZ, UR5 ;  /* 0x00000005ff087e24 */ /* 0x000fe2000f8e00ff */
[----:B------:R-:W-:Y:S01]  /*52b0*/  SEL R14, R14, RZ, P0 ;  /* 0x000000ff0e0e7207 */ /* 0x000fe20000000000 */
[----:B------:R-:W-:Y:S01]  /*52c0*/  UIADD3 UR16, UPT, UPT, UR14, UR62, URZ ;  /* 0x0000003e0e107290 */ /* 0x000fe2000fffe0ff */
[----:B------:R-:W-:Y:S01]  /*52d0*/  LOP3.LUT R13, R13, R0, RZ, 0x3c, !PT ;  /* 0x000000000d0d7212 */ /* 0x000fe200078e3cff */
[----:B------:R-:W-:Y:S01]  /*52e0*/  UPLOP3.LUT UP3, UPT, UPT, UPT, UPT, 0x80, 0x8 ;  /* 0x000000000008789c */ /* 0x000fe20003f6f070 */
[----:B------:R-:W-:Y:S02]  /*52f0*/  UMOV UR36, UR26 ;  /* 0x0000001a00247c82 */ /* 0x000fe40008000000 */
[----:B------:R-:W-:Y:S01]  /*5300*/  IMAD.U32 R9, RZ, RZ, UR4 ;  /* 0x00000004ff097e24 */ /* 0x000fe2000f8e00ff */
[----:B------:R-:W-:Y:S04]  /*5310*/  @!P1 R2UR UR4, R8 ;  /* 0x00000000080492ca */ /* 0x000fe800000e0000 */
[----:B------:R-:W-:Y:S11]  /*5320*/  @!P1 R2UR UR5, R9 ;  /* 0x00000000090592ca */ /* 0x000ff600000e0000 */
[----:B------:R-:W-:Y:S02]  /*5330*/  @!UPT UIADD3 URZ, UPT, UPT, URZ, URZ, URZ ;  /* 0x000000fffffff290 */ /* 0x000fe4000fffe0ff */
[----:B------:R2:W-:Y:S01]  /*5340*/  @!UP0 UTMALDG.3D [UR8], [UR4], desc[UR6] ;  /* 0x00000608040085b4 */ /* 0x0005e20008011000 */
[----:B------:R2:W-:Y:S01]  /*5350*/  @!P1 SYNCS.ARRIVE.TRANS64.RED.A0TR RZ, [UR21+0x88], R7 ;  /* 0x00008807ffff99a7 */ /* 0x0005e20008300415 */
[----:B------:R-:W-:Y:S01]  /*5360*/  SYNCS.ARRIVE.TRANS64.RED.A1T0 RZ, [UR33], RZ ;  /* 0x000000ffffff79a7 */ /* 0x000fe20008100421 */
[----:B------:R-:W-:Y:S05]  /*5370*/  BRA.U UP1, `(.L_x_98) ;  /* 0xfffffff5012c7547 */ /* 0x000fea000b83ffff */
[----:B------:R-:W-:-:S04]  /*5380*/  SHF.L.U32 R3, R15, 0x1f, RZ ;  /* 0x0000001f0f037819 */ /* 0x000fc800000006ff */
[----:B------:R-:W3:Y:S02]  /*5390*/  SYNCS.PHASECHK.TRANS64.TRYWAIT P0, [UR21+0x90], R3 ;  /* 0x00009003ff0075a7 */ /* 0x000ee40008001115 */
[----:B---3--:R-:W-:Y:S05]  /*53a0*/  @!P0 BRA `(.L_x_99) ;  /* 0x00000048000c8947 */ /* 0x008fea0003800000 */
.L_x_173:
[----:B---3--:R-:W-:-:S07]  /*53b0*/  MOV R0, UR21 ;  /* 0x0000001500007c02 */ /* 0x008fce0008000f00 */
.L_x_100:
[----:B---3--:R-:W-:-:S04]  /*53c0*/  SHF.L.U32 R3, R15, 0x1f, RZ ;  /* 0x0000001f0f037819 */ /* 0x008fc800000006ff */
[----:B------:R3:W4:Y:S03]  /*53d0*/  SYNCS.PHASECHK.TRANS64.TRYWAIT P0, [R0+URZ+0x98], R3 ;  /* 0x00009803000075a7 */ /* 0x00072600080011ff */
[----:B----4-:R-:W-:Y:S05]  /*53e0*/  @!P0 NANOSLEEP.SYNCS 0x989680 ;  /* 0x009896800000895d */ /* 0x010fea0003900000 */
[----:B------:R-:W4:Y:S02]  /*53f0*/  @!P0 SYNCS.PHASECHK.TRANS64 P0, [R0+URZ+0x98], R3 ;  /* 0x00009803000085a7 */ /* 0x000f2400080010ff */
[----:B-12-4-:R-:W-:Y:S05]  /*5400*/  @P0 EXIT ;  /* 0x000000000000094d */ /* 0x016fea0003800000 */
[----:B------:R-:W-:Y:S05]  /*5410*/  BRA `(.L_x_100) ;  /* 0xfffffffc00e87947 */ /* 0x000fea000383ffff */
.L_x_89:
[----:B------:R-:W-:-:S06]  /*5420*/  UISETP.GE.AND UP0, UPT, UR13, 0x4, UPT ;  /* 0x000000040d00788c */ /* 0x000fcc000bf06270 */
[----:B------:R-:W-:-:S13]  /*5430*/  PLOP3.LUT P0, PT, PT, PT, UP0, 0x80, 0x8 ;  /* 0x000000000008781c */ /* 0x000fda0003f0f008 */
[----:B------:R-:W-:Y:S05]  /*5440*/  @!P0 EXIT ;  /* 0x000000000000894d */ /* 0x000fea0003800000 */
[----:B------:R-:W-:Y:S01]  /*5450*/  BAR.SYNC.DEFER_BLOCKING 0x6, 0xa0 ;  /* 0x0182800000007b1d */ /* 0x000fe20000010000 */
[C---:B------:R-:W-:Y:S01]  /*5460*/  IMAD.SHL.U32 R4, R170.reuse, 0x40, RZ ;  /* 0x00000040aa047824 */ /* 0x040fe200078e00ff */
[C---:B------:R-:W-:Y:S01]  /*5470*/  LOP3.LUT R178, R170.reuse, 0x60, RZ, 0xc0, !PT ;  /* 0x00000060aab27812 */ /* 0x040fe200078ec0ff */
[C---:B------:R-:W-:Y:S01]  /*5480*/  IMAD.SHL.U32 R137, R170.reuse, 0x8, RZ ;  /* 0x00000008aa897824 */ /* 0x040fe200078e00ff */
[C---:B------:R-:W-:Y:S01]  /*5490*/  LOP3.LUT R176, R170.reuse, 0x2, RZ, 0xc0, !PT ;  /* 0x00000002aab07812 */ /* 0x040fe200078ec0ff */
[----:B------:R-:W-:Y:S01]  /*54a0*/  IMAD.U32 R69, R170, 0x10000, RZ ;  /* 0x00010000aa457824 */ /* 0x000fe200078e00ff */
[----:B------:R-:W-:Y:S02]  /*54b0*/  UMOV UR44, 0x400 ;  /* 0x00000400002c7882 */ /* 0x000fe40000000000 */
[----:B------:R-:W1:Y:S01]  /*54c0*/  LDC.64 R156, c[0x0][0x8b0] ;  /* 0x00022c00ff9c7b82 */ /* 0x000e620000000a00 */
[----:B------:R-:W-:Y:S01]  /*54d0*/  ULEA UR44, UR48, UR44, 0x18 ;  /* 0x0000002c302c7291 */ /* 0x000fe2000f8ec0ff */
[----:B------:R-:W-:Y:S01]  /*54e0*/  LOP3.LUT R6, R4, 0x180, RZ, 0xc0, !PT ;  /* 0x0000018004067812 */ /* 0x000fe200078ec0ff */
[----:B------:R-:W-:Y:S01]  /*54f0*/  HFMA2 R68, -RZ, RZ, 0, 0 ;  /* 0x00000000ff447431 */ /* 0x000fe200000001ff */
[----:B------:R-:W-:Y:S01]  /*5500*/  LOP3.LUT R69, R69, 0x600000, RZ, 0xc0, !PT ;  /* 0x0060000045457812 */ /* 0x000fe200078ec0ff */
[----:B------:R-:W-:Y:S01]  /*5510*/  UIADD3 UR4, UPT, UPT, UR44, 0x4200, URZ ;  /* 0x000042002c047890 */ /* 0x000fe2000fffe0ff */
[----:B------:R-:W-:Y:S01]  /*5520*/  LOP3.LUT R137, R6, 0x30, R137, 0xf8, !PT ;  /* 0x0000003006897812 */ /* 0x000fe200078ef889 */
[----:B------:R-:W-:Y:S01]  /*5530*/  IMAD.MOV.U32 R168, RZ, RZ, RZ ;  /* 0x000000ffffa87224 */ /* 0x000fe200078e00ff */
[----:B------:R-:W2:Y:S01]  /*5540*/  LDC.64 R138, c[0x0][0x8a8] ;  /* 0x00022a00ff8a7b82 */ /* 0x000ea20000000a00 */
[----:B------:R-:W-:Y:S01]  /*5550*/  LOP3.LUT R170, R170, 0x4, RZ, 0xc0, !PT ;  /* 0x00000004aaaa7812 */ /* 0x000fe200078ec0ff */
[----:B------:R-:W-:Y:S01]  /*5560*/  IMAD.MOV.U32 R162, RZ, RZ, RZ ;  /* 0x000000ffffa27224 */ /* 0x000fe200078e00ff */
[----:B------:R-:W-:-:S02]  /*5570*/  LOP3.LUT R137, R137, 0x1e40, R4, 0xf8, !PT ;  /* 0x00001e4089897812 */ /* 0x000fc400078ef804 */
[----:B------:R-:W-:Y:S01]  /*5580*/  CS2R R166, SRZ ;  /* 0x0000000000a67805 */ /* 0x000fe2000001ff00 */
[----:B------:R-:W-:Y:S01]  /*5590*/  IMAD.MOV.U32 R165, RZ, RZ, RZ ;  /* 0x000000ffffa57224 */ /* 0x000fe200078e00ff */
[----:B------:R-:W-:Y:S01]  /*55a0*/  IADD3 R169, PT, PT, -R170, 0x2, RZ ;  /* 0x00000002aaa97810 */ /* 0x000fe20007ffe1ff */
[----:B------:R-:W-:Y:S01]  /*55b0*/  IMAD.MOV R164, RZ, RZ, -R176 ;  /* 0x000000ffffa47224 */ /* 0x000fe200078e0ab0 */
[----:B------:R-:W-:Y:S01]  /*55c0*/  IADD3 R171, PT, PT, R137, UR44, RZ ;  /* 0x0000002c89ab7c10 */ /* 0x000fe2000fffe0ff */
[----:B------:R-:W3:Y:S01]  /*55d0*/  LDS R0, [UR44+0x160] ;  /* 0x0001602cff007984 */ /* 0x000ee20008000800 */
[----:B------:R-:W-:Y:S01]  /*55e0*/  IMAD.MOV R163, RZ, RZ, -R170 ;  /* 0x000000ffffa37224 */ /* 0x000fe200078e0aaa */
[----:B------:R-:W-:Y:S01]  /*55f0*/  MOV R177, UR4 ;  /* 0x0000000400b17c02 */ /* 0x000fe20008000f00 */
[----:B------:R-:W4:Y:S01]  /*5600*/  LDCU UR57, c[0x0][0x370] ;  /* 0x00006e00ff3977ac */ /* 0x000f220008000800 */
[----:B------:R-:W-:Y:S01]  /*5610*/  VIADD R171, R171, 0x200 ;  /* 0x00000200abab7836 */ /* 0x000fe20000000000 */
[----:B------:R-:W1:Y:S01]  /*5620*/  LDCU UR43, c[0x0][0xb0c] ;  /* 0x00016180ff2b77ac */ /* 0x000e620008000800 */
[----:B------:R-:W1:Y:S01]  /*5630*/  LDCU UR39, c[0x0][0xb30] ;  /* 0x00016600ff2777ac */ /* 0x000e620008000800 */
[----:B------:R-:W1:Y:S01]  /*5640*/  LDCU.64 UR46, c[0x0][0x888] ;  /* 0x00011100ff2e77ac */ /* 0x000e620008000a00 */
[----:B------:R-:W1:Y:S01]  /*5650*/  LDCU.64 UR40, c[0x0][0xb28] ;  /* 0x00016500ff2877ac */ /* 0x000e620008000a00 */
[----:B------:R-:W1:Y:S01]  /*5660*/  LDCU.64 UR60, c[0x0][0x890] ;  /* 0x00011200ff3c77ac */ /* 0x000e620008000a00 */
[----:B------:R-:W1:Y:S01]  /*5670*/  LDCU.128 UR52, c[0x0][0xb10] ;  /* 0x00016200ff3477ac */ /* 0x000e620008000c00 */
[----:B------:R-:W1:Y:S01]  /*5680*/  LDCU UR56, c[0x0][0x374] ;  /* 0x00006e80ff3877ac */ /* 0x000e620008000800 */
[----:B------:R-:W-:Y:S01]  /*5690*/  UIADD3 UR63, UPT, UPT, UR44, 0x200, URZ ;  /* 0x000002002c3f7890 */ /* 0x000fe2000fffe0ff */
[----:B-1234-:R-:W-:-:S11]  /*56a0*/  IMAD.IADD R69, R0, 0x1, R69 ;  /* 0x0000000100457824 */ /* 0x01efd600078e0245 */
.L_x_127:
[C---:B------:R-:W-:Y:S02]  /*56b0*/  LEA R3, R162.reuse, UR44, 0x3 ;  /* 0x0000002ca2037c11 */ /* 0x040fe4000f8e18ff */
[----:B------:R-:W-:Y:S02]  /*56c0*/  SHF.L.U32 R0, R167, 0x1f, RZ ;  /* 0x0000001fa7007819 */ /* 0x000fe400000006ff */
[----:B------:R-:W-:Y:S02]  /*56d0*/  LEA R5, R162, UR44, 0x4 ;  /* 0x0000002ca2057c11 */ /* 0x000fe4000f8e20ff */
[----:B-1----:R-:W1:Y:S02]  /*56e0*/  SYNCS.PHASECHK.TRANS64.TRYWAIT P0, [R3+URZ+0xb0], R0 ;  /* 0x0000b000030075a7 */ /* 0x002e6400080011ff */
[----:B-1----:R-:W-:Y:S05]  /*56f0*/  @!P0 BRA `(.L_x_101) ;  /* 0x0000004400508947 */ /* 0x002fea0003800000 */
.L_x_174:
        /* <DEDUP_REMOVED lines=11> */
[----:B------:R-:W-:Y:S01]  /*57b0*/  PLOP3.LUT P0, PT, PT, PT, UP1, 0x80, 0x8 ;  /* 0x000000000008781c */ /* 0x000fe20003f0f018 */
[----:B------:R-:W-:Y:S11]  /*57c0*/  UP2UR UR45, UPR, URZ, 0x2 ;  /* 0x00000002ff2d7883 */ /* 0x000ff60008000000 */
[----:B------:R-:W-:Y:S01]  /*57d0*/  @!UPT UIADD3 URZ, UPT, UPT, URZ, URZ, URZ ;  /* 0x000000fffffff290 */ /* 0x000fe2000fffe0ff */
[----:B-1----:R-:W-:Y:S02]  /*57e0*/  @P0 SHF.R.U32.HI R0, RZ, 0x10, R5 ;  /* 0x00000010ff000819 */ /* 0x002fe40000011605 */
        /* <DEDUP_REMOVED lines=12> */
[----:B------:R-:W2:Y:S01]  /*58b0*/  LDCU UR12, c[0x0][0xb20] ;  /* 0x00016400ff0c77ac */ /* 0x000ea20008000800 */
[----:B------:R-:W-:Y:S02]  /*58c0*/  UIMAD.WIDE.U32 UR4, UR56, UR55, URZ ;  /* 0x00000037380472a5 */ /* 0x000fe4000f8e00ff */
[----:B------:R-:W-:Y:S02]  /*58d0*/  UIMAD.WIDE.U32 UR6, UR57, UR52, URZ ;  /* 0x00000034390672a5 */ /* 0x000fe4000f8e00ff */
[----:B------:R-:W-:Y:S02]  /*58e0*/  UISETP.NE.AND UP0, UPT, UR54, 0x1, UPT ;  /* 0x000000013600788c */ /* 0x000fe4000bf05270 */
[----:B------:R-:W-:Y:S02]  /*58f0*/  UIMAD.WIDE.U32 UR8, UR37, UR55, URZ ;  /* 0x00000037250872a5 */ /* 0x000fe4000f8e00ff */
[----:B------:R-:W-:Y:S02]  /*5900*/  UIMAD.WIDE.U32 UR10, UR38, UR52, URZ ;  /* 0x00000034260a72a5 */ /* 0x000fe4000f8e00ff */
[----:B------:R-:W-:Y:S02]  /*5910*/  UISETP.NE.AND UP1, UPT, UR43, 0x1, UPT ;  /* 0x000000012b00788c */ /* 0x000fe4000bf25270 */
[----:B------:R-:W-:Y:S01]  /*5920*/  UISETP.NE.AND UP2, UPT, UR42, 0x1, UPT ;  /* 0x000000012a00788c */ /* 0x000fe2000bf45270 */
[----:B------:R-:W-:Y:S02]  /*5930*/  UMOV UR4, UR5 ;  /* 0x0000000500047c82 */ /* 0x000fe40008000000 */
[----:B--2---:R-:W-:Y:S03]  /*5940*/  USHF.R.U32.HI UR5, URZ, UR12, UR4 ;  /* 0x0000000cff057299 */ /* 0x004fe60008011604 */
[----:B------:R-:W-:Y:S02]  /*5950*/  UMOV UR4, UR7 ;  /* 0x0000000700047c82 */ /* 0x000fe40008000000 */
[----:B------:R-:W-:Y:S02]  /*5960*/  USHF.R.U32.HI UR7, URZ, UR53, UR4 ;  /* 0x00000035ff077299 */ /* 0x000fe40008011604 */
[----:B------:R-:W-:Y:S02]  /*5970*/  USEL UR4, UR56, UR5, !UP0 ;  /* 0x0000000538047287 */ /* 0x000fe4000c000000 */
[----:B------:R-:W-:Y:S01]  /*5980*/  USEL UR7, UR57, UR7, !UP1 ;  /* 0x0000000739077287 */ /* 0x000fe2000c800000 */
[----:B------:R-:W-:Y:S01]  /*5990*/  UMOV UR5, UR9 ;  /* 0x0000000900057c82 */ /* 0x000fe20008000000 */
[----:B------:R-:W-:Y:S02]  /*59a0*/  UIMAD.WIDE.U32 UR8, UR4, UR40, URZ ;  /* 0x00000028040872a5 */ /* 0x000fe4000f8e00ff */
[----:B------:R-:W-:Y:S03]  /*59b0*/  USHF.R.U32.HI UR6, URZ, UR12, UR5 ;  /* 0x0000000cff067299 */ /* 0x000fe60008011605 */
[----:B------:R-:W-:Y:S01]  /*59c0*/  UMOV UR5, UR11 ;  /* 0x0000000b00057c82 */ /* 0x000fe20008000000 */
[----:B------:R-:W-:Y:S02]  /*59d0*/  UIMAD.WIDE.U32 UR10, UR7, UR40, URZ ;  /* 0x00000028070a72a5 */ /* 0x000fe4000f8e00ff */
[----:B------:R-:W-:Y:S02]  /*59e0*/  USHF.R.U32.HI UR12, URZ, UR53, UR5 ;  /* 0x00000035ff0c7299 */ /* 0x000fe40008011605 */
[----:B------:R-:W-:Y:S01]  /*59f0*/  USEL UR6, UR37, UR6, !UP0 ;  /* 0x0000000625067287 */ /* 0x000fe2000c000000 */
[----:B------:R-:W-:Y:S02]  /*5a00*/  UMOV UR5, UR9 ;  /* 0x0000000900057c82 */ /* 0x000fe40008000000 */
[----:B------:R-:W-:Y:S01]  /*5a10*/  UMOV UR10, UR11 ;  /* 0x0000000b000a7c82 */ /* 0x000fe20008000000 */
[----:B------:R-:W-:Y:S02]  /*5a20*/  @UP2 USHF.R.U32.HI UR4, URZ, UR41, UR5 ;  /* 0x00000029ff042299 */ /* 0x000fe40008011605 */
[----:B------:R-:W-:Y:S02]  /*5a30*/  @UP2 USHF.R.U32.HI UR7, URZ, UR41, UR10 ;  /* 0x00000029ff072299 */ /* 0x000fe4000801160a */
[----:B------:R-:W-:Y:S02]  /*5a40*/  UIMAD UR4, UR42, UR4, URZ ;  /* 0x000000042a0472a4 */ /* 0x000fe4000f8e02ff */
[----:B------:R-:W-:Y:S02]  /*5a50*/  UIMAD.WIDE.U32 UR10, UR6, UR40, URZ ;  /* 0x00000028060a72a5 */ /* 0x000fe4000f8e00ff */
[----:B------:R-:W-:Y:S02]  /*5a60*/  USEL UR5, UR38, UR12, !UP1 ;  /* 0x0000000c26057287 */ /* 0x000fe4000c800000 */
[----:B------:R-:W-:Y:S02]  /*5a70*/  UIMAD UR8, UR42, UR7, URZ ;  /* 0x000000072a0872a4 */ /* 0x000fe4000f8e02ff */
[----:B------:R-:W-:Y:S03]  /*5a80*/  UISETP.GE.AND UP0, UPT, UR6, UR4, UPT ;  /* 0x000000040600728c */ /* 0x000fe6000bf06270 */
[----:B------:R-:W-:Y:S01]  /*5a90*/  UMOV UR4, UR11 ;  /* 0x0000000b00047c82 */ /* 0x000fe20008000000 */
[----:B------:R-:W-:Y:S02]  /*5aa0*/  UISETP.GE.OR UP0, UPT, UR5, UR8, UP0 ;  /* 0x000000080500728c */ /* 0x000fe40008706670 */
[----:B------:R-:W-:Y:S02]  /*5ab0*/  USHF.R.U32.HI UR4, URZ, UR41, UR4 ;  /* 0x00000029ff047299 */ /* 0x000fe40008011604 */
[----:B------:R-:W-:Y:S02]  /*5ac0*/  UIMAD.WIDE.U32 UR8, UR5, UR40, URZ ;  /* 0x00000028050872a5 */ /* 0x000fe4000f8e00ff */
[----:B------:R-:W-:Y:S02]  /*5ad0*/  USEL UR11, UR6, UR4, !UP2 ;  /* 0x00000004060b7287 */ /* 0x000fe4000d000000 */
[----:B------:R-:W-:Y:S02]  /*5ae0*/  UIADD3 UR8, UPT, UPT, -UR5, URZ, URZ ;  /* 0x000000ff05087290 */ /* 0x000fe4000fffe1ff */
[----:B------:R-:W-:Y:S01]  /*5af0*/  UIADD3 UR10, UPT, UPT, -UR11, URZ, URZ ;  /* 0x000000ff0b0a7290 */ /* 0x000fe2000fffe1ff */
[----:B------:R-:W-:Y:S01]  /*5b00*/  @!UP0 UMOV UR4, UR9 ;  /* 0x0000000900048c82 */ /* 0x000fe20008000000 */
[----:B------:R-:W-:Y:S02]  /*5b10*/  UIADD3 UR9, UPT, UPT, -UR6, URZ, URZ ;  /* 0x000000ff06097290 */ /* 0x000fe4000fffe1ff */
[----:B------:R-:W-:Y:S02]  /*5b20*/  @!UP0 USHF.R.U32.HI UR4, URZ, UR41, UR4 ;  /* 0x00000029ff048299 */ /* 0x000fe40008011604 */
[----:B------:R-:W-:Y:S02]  /*5b30*/  UIMAD UR10, UR42, UR10, UR6 ;  /* 0x0000000a2a0a72a4 */ /* 0x000fe4000f8e0206 */
[----:B------:R-:W-:Y:S04]  /*5b40*/  @!UP0 USEL UR4, UR5, UR4, !UP2 ;  /* 0x0000000405048287 */ /* 0x000fe8000d000000 */
[----:B------:R-:W-:Y:S02]  /*5b50*/  @!UP0 UIMAD UR10, UR7, UR10, UR4 ;  /* 0x0000000a070a82a4 */ /* 0x000fe4000f8e0204 */
[----:B------:R-:W-:Y:S02]  /*5b60*/  @!UP0 UIADD3 UR11, UPT, UPT, UR11, -UR4, URZ ;  /* 0x800000040b0b8290 */ /* 0x000fe4000fffe0ff */
[----:B------:R-:W-:Y:S02]  /*5b70*/  UIMAD UR7, UR43, UR8, UR38 ;  /* 0x000000082b0772a4 */ /* 0x000fe4000f8e0226 */
[----:B------:R-:W-:Y:S02]  /*5b80*/  @!UP0 UIMAD UR6, UR11, UR42, UR5 ;  /* 0x0000002a0b0682a4 */ /* 0x000fe4000f8e0205 */
[----:B------:R-:W-:Y:S01]  /*5b90*/  UIMAD UR4, UR54, UR9, UR37 ;  /* 0x00000009360472a4 */ /* 0x000fe2000f8e0225 */
[----:B------:R-:W-:Y:S02]  /*5ba0*/  @!UP0 UMOV UR5, UR10 ;  /* 0x0000000a00058c82 */ /* 0x000fe40008000000 */
[----:B------:R-:W-:Y:S02]  /*5bb0*/  UIMAD UR38, UR5, UR43, UR7 ;  /* 0x0000002b052672a4 */ /* 0x000fe4000f8e0207 */
[----:B------:R-:W-:Y:S11]  /*5bc0*/  UIMAD UR37, UR6, UR54, UR4 ;  /* 0x00000036062572a4 */ /* 0x000ff6000f8e0204 */
[----:B------:R-:W-:Y:S01]  /*5bd0*/  @!UPT UIADD3 URZ, UPT, UPT, URZ, URZ, URZ ;  /* 0x000000fffffff290 */ /* 0x000fe2000fffe0ff */
.L_x_102:
[----:B------:R-:W-:Y:S01]  /*5be0*/  UISETP.NE.AND UP0, UPT, UR39, 0x1, UPT ;  /* 0x000000012700788c */ /* 0x000fe2000bf05270 */
[----:B------:R-:W-:Y:S01]  /*5bf0*/  IADD3 R162, PT, PT, R162, 0x1, RZ ;  /* 0x00000001a2a27810 */ /* 0x000fe20007ffe0ff */
[----:B------:R-:W-:Y:S02]  /*5c00*/  USHF.L.U32 UR50, UR16, 0x7, URZ ;  /* 0x0000000710327899 */ /* 0x000fe400080006ff */
[----:B------:R-:W-:Y:S07]  /*5c10*/  USHF.L.U32 UR49, UR20, 0x7, URZ ;  /* 0x0000000714317899 */ /* 0x000fee00080006ff */
[----:B------:R-:W2:Y:S01]  /*5c20*/  @!UP0 LDCU.128 UR12, c[0x0][0xb10] ;  /* 0x00016200ff0c87ac */ /* 0x000ea20008000c00 */
[----:B------:R-:W3:Y:S01]  /*5c30*/  @!UP0 LDCU UR5, c[0x0][0xb0c] ;  /* 0x00016180ff0587ac */ /* 0x000ee20008000800 */
[----:B------:R-:W4:Y:S01]  /*5c40*/  @!UP0 LDCU UR10, c[0x0][0xb20] ;  /* 0x00016400ff0a87ac */ /* 0x000f220008000800 */
[----:B--2---:R-:W-:Y:S02]  /*5c50*/  UIMAD.WIDE.U32 UR8, UR38, UR12, URZ ;  /* 0x0000000c260872a5 */ /* 0x004fe4000f8e00ff */
[----:B------:R-:W-:Y:S02]  /*5c60*/  UIMAD.WIDE.U32 UR6, UR37, UR15, URZ ;  /* 0x0000000f250672a5 */ /* 0x000fe4000f8e00ff */
[----:B------:R-:W-:Y:S03]  /*5c70*/  @!UP0 UISETP.NE.AND UP1, UPT, UR14, 0x1, UPT ;  /* 0x000000010e00888c */ /* 0x000fe6000bf25270 */
[----:B------:R-:W-:Y:S01]  /*5c80*/  @!UP0 UMOV UR4, UR9 ;  /* 0x0000000900048c82 */ /* 0x000fe20008000000 */
[----:B---3--:R-:W-:Y:S02]  /*5c90*/  @!UP0 UISETP.NE.AND UP2, UPT, UR5, 0x1, UPT ;  /* 0x000000010500888c */ /* 0x008fe4000bf45270 */
[----:B------:R-:W-:Y:S01]  /*5ca0*/  @!UP0 USHF.R.U32.HI UR4, URZ, UR13, UR4 ;  /* 0x0000000dff048299 */ /* 0x000fe20008011604 */
[----:B------:R-:W-:Y:S02]  /*5cb0*/  @!UP0 UMOV UR6, UR7 ;  /* 0x0000000700068c82 */ /* 0x000fe40008000000 */
[----:B----4-:R-:W-:Y:S02]  /*5cc0*/  @!UP0 USHF.R.U32.HI UR6, URZ, UR10, UR6 ;  /* 0x0000000aff068299 */ /* 0x010fe40008011606 */
[----:B------:R-:W-:Y:S02]  /*5cd0*/  @!UP0 USEL UR7, UR38, UR4, !UP2 ;  /* 0x0000000426078287 */ /* 0x000fe4000d000000 */
[----:B------:R-:W-:Y:S04]  /*5ce0*/  @!UP0 USEL UR6, UR37, UR6, !UP1 ;  /* 0x0000000625068287 */ /* 0x000fe8000c800000 */
[----:B------:R-:W-:Y:S02]  /*5cf0*/  @!UP0 UIADD3 UR4, UPT, UPT, -UR7, UR6, URZ ;  /* 0x0000000607048290 */ /* 0x000fe4000fffe1ff */
[----:B------:R-:W-:Y:S02]  /*5d00*/  @!UP0 UIADD3 UR6, UPT, UPT, UR7, -UR6, URZ ;  /* 0x8000000607068290 */ /* 0x000fe4000fffe0ff */
[----:B------:R-:W-:Y:S02]  /*5d10*/  @!UP0 UIMAD UR38, UR4, UR5, UR38 ;  /* 0x00000005042682a4 */ /* 0x000fe4000f8e0226 */
[----:B------:R-:W-:Y:S02]  /*5d20*/  @!UP0 UIMAD UR37, UR6, UR14, UR37 ;  /* 0x0000000e062582a4 */ /* 0x000fe4000f8e0225 */
[----:B------:R-:W-:Y:S09]  /*5d30*/  ULOP3.LUT UP0, URZ, UR63, 0x1b0, URZ, 0xc0, !UPT ;  /* 0x000001b03fff7892 */ /* 0x000ff2000f80c0ff */
[----:B------:R-:W-:Y:S05]  /*5d40*/  BRA.U !UP0, `(.L_x_103) ;  /* 0x0000000108407547 */ /* 0x000fea000b800000 */
[----:B------:R-:W2:Y:S01]  /*5d50*/  LDCU.64 UR8, c[0x4][0x80] ;  /* 0x01001000ff0877ac */ /* 0x000ea20008000a00 */
[----:B------:R-:W-:Y:S01]  /*5d60*/  MOV R3, 0x0 ;  /* 0x0000000000037802 */ /* 0x000fe20000000f00 */
[----:B------:R-:W-:Y:S02]  /*5d70*/  HFMA2 R12, -RZ, RZ, 0, 5.9604644775390625e-08 ;  /* 0x00000001ff0c7431 */ /* 0x000fe400000001ff */
[----:B------:R-:W-:Y:S02]  /*5d80*/  IMAD.MOV.U32 R8, RZ, RZ, 0x70 ;  /* 0x00000070ff087424 */ /* 0x000fe400078e00ff */
[----:B------:R-:W-:Y:S01]  /*5d90*/  IMAD.MOV.U32 R13, RZ, RZ, RZ ;  /* 0x000000ffff0d7224 */ /* 0x000fe200078e00ff */
[----:B------:R-:W3:Y:S01]  /*5da0*/  LDCU.64 UR6, c[0x4][0x88] ;  /* 0x01001100ff0677ac */ /* 0x000ee20008000a00 */
[----:B------:R-:W4:Y:S01]  /*5db0*/  LDC.64 R2, c[0x4][R3] ;  /* 0x0100000003027b82 */ /* 0x000f220000000a00 */
[----:B------:R-:W1:Y:S01]  /*5dc0*/  LDCU.64 UR4, c[0x4][0x8] ;  /* 0x01000100ff0477ac */ /* 0x000e620008000a00 */
[----:B--2---:R-:W-:Y:S01]  /*5dd0*/  MOV R5, UR9 ;  /* 0x0000000900057c02 */ /* 0x004fe20008000f00 */
[----:B------:R-:W-:Y:S01]  /*5de0*/  IMAD.U32 R4, RZ, RZ, UR8 ;  /* 0x00000008ff047e24 */ /* 0x000fe2000f8e00ff */
[----:B---3--:R-:W-:Y:S01]  /*5df0*/  MOV R7, UR7 ;  /* 0x0000000700077c02 */ /* 0x008fe20008000f00 */
[----:B------:R-:W-:Y:S01]  /*5e00*/  IMAD.U32 R6, RZ, RZ, UR6 ;  /* 0x00000006ff067e24 */ /* 0x000fe2000f8e00ff */
[----:B-1----:R-:W-:Y:S01]  /*5e10*/  MOV R11, UR5 ;  /* 0x00000005000b7c02 */ /* 0x002fe20008000f00 */
[----:B------:R-:W-:Y:S02]  /*5e20*/  IMAD.U32 R10, RZ, RZ, UR4 ;  /* 0x00000004ff0a7e24 */ /* 0x000fe4000f8e00ff */
[----:B------:R-:W-:Y:S07]  /*5e30*/  LEPC R20, `(.L_x_103) ;  /* 0x000000001014794e */ /* 0x000fee0000000000 */
[----:B----45:R-:W-:Y:S05]  /*5e40*/  CALL.ABS.NOINC R2 ;  /* 0x0000000002007343 */ /* 0x030fea0003c00000 */
.L_x_103:
[----:B------:R-:W-:Y:S01]  /*5e50*/  LOP3.LUT P0, RZ, R177, 0x1b0, RZ, 0xc0, !PT ;  /* 0x000001b0b1ff7812 */ /* 0x000fe2000780c0ff */
[----:B------:R-:W-:Y:S11]  /*5e60*/  BSSY.RECONVERGENT B6, `(.L_x_104) ;  /* 0x0000013000067945 */ /* 0x000ff60003800200 */
[----:B------:R-:W-:Y:S01]  /*5e70*/  @!UPT UIADD3 URZ, UPT, UPT, URZ, URZ, URZ ;  /* 0x000000fffffff290 */ /* 0x000fe2000fffe0ff */
[----:B------:R-:W-:Y:S05]  /*5e80*/  @!P0 BRA `(.L_x_105) ;  /* 0x0000000000408947 */ /* 0x000fea0003800000 */
        /* <DEDUP_REMOVED lines=16> */
.L_x_105:
[----:B------:R-:W-:Y:S05]  /*5f90*/  BSYNC.RECONVERGENT B6 ;  /* 0x0000000000067941 */ /* 0x000fea0003800200 */
.L_x_104:
[----:B------:R-:W-:Y:S01]  /*5fa0*/  R2UR UR4, R160 ;  /* 0x00000000a00472ca */ /* 0x000fe200000e0000 */
[----:B------:R-:W-:Y:S01]  /*5fb0*/  UISETP.NE.U32.AND UP0, UPT, UR60, URZ, UPT ;  /* 0x000000ff3c00728c */ /* 0x000fe2000bf05070 */
[----:B------:R-:W-:Y:S02]  /*5fc0*/  ISETP.NE.U32.AND P4, PT, R156, RZ, PT ;  /* 0x000000ff9c00720c */ /* 0x000fe40003f85070 */
[----:B------:R-:W-:Y:S01]  /*5fd0*/  ISETP.NE.U32.AND P2, PT, RZ, UR46, PT ;  /* 0x0000002eff007c0c */ /* 0x000fe2000bf45070 */
[----:B------:R-:W-:Y:S01]  /*5fe0*/  UISETP.NE.AND.EX UP1, UPT, UR61, URZ, UPT, UP0 ;  /* 0x000000ff3d00728c */ /* 0x000fe2000bf25300 */
[----:B------:R-:W-:Y:S01]  /*5ff0*/  ISETP.NE.AND.EX P4, PT, R157, RZ, PT, P4 ;  /* 0x000000ff9d00720c */ /* 0x000fe20003f85340 */
[----:B------:R-:W-:Y:S01]  /*6000*/  UPLOP3.LUT UP0, UPT, UPT, UPT, UPT, 0x40, 0x4 ;  /* 0x000000000004789c */ /* 0x000fe20003f0e870 */
[----:B------:R-:W-:Y:S05]  /*6010*/  ISETP.NE.AND.EX P2, PT, RZ, UR47, PT, P2 ;  /* 0x0000002fff007c0c */ /* 0x000fea000bf45320 */
[----:B------:R-:W-:Y:S06]  /*6020*/  UISETP.NE.AND UP2, UPT, UR4, URZ, UPT ;  /* 0x000000ff0400728c */ /* 0x000fec000bf45270 */
[----:B------:R-:W-:Y:S05]  /*6030*/  PLOP3.LUT P1, PT, PT, PT, UP2, 0x80, 0x8 ;  /* 0x000000000008781c */ /* 0x000fea0003f2f028 */
[----:B------:R-:W-:Y:S06]  /*6040*/  @UP2 UPLOP3.LUT UP0, UPT, UPT, UPT, UP1, 0x80, 0x8 ;  /* 0x000000000008289c */ /* 0x000fec0003f0f010 */
[----:B------:R-:W-:Y:S01]  /*6050*/  PLOP3.LUT P0, PT, PT, PT, UP0, 0x80, 0x8 ;  /* 0x000000000008781c */ /* 0x000fe20003f0f008 */
[----:B------:R-:W-:Y:S01]  /*6060*/  @!UPT UIADD3 URZ, UPT, UPT, URZ, URZ, URZ ;  /* 0x000000fffffff290 */ /* 0x000fe2000fffe0ff */
[----:B------:R-:W-:Y:S11]  /*6070*/  BRA.U !UP1, `(.L_x_106) ;  /* 0x00000001093c7547 */ /* 0x000ff6000b800000 */
[----:B------:R-:W-:Y:S01]  /*6080*/  UISETP.NE.U32.AND UP0, UPT, UR46, URZ, UPT ;  /* 0x000000ff2e00728c */ /* 0x000fe2000bf05070 */
[----:B-1----:R-:W-:Y:S01]  /*6090*/  HFMA2 R0, -RZ, RZ, 0, 5.9604644775390625e-08 ;  /* 0x00000001ff007431 */ /* 0x002fe200000001ff */
[----:B------:R-:W1:Y:S01]  /*60a0*/  LDCU.64 UR8, c[0x0][0x358] ;  /* 0x00006b00ff0877ac */ /* 0x000e620008000a00 */
[----:B------:R-:W-:Y:S01]  /*60b0*/  IMAD.MOV.U32 R158, RZ, RZ, 0x1 ;  /* 0x00000001ff9e7424 */ /* 0x000fe200078e00ff */
[----:B------:R-:W-:Y:S06]  /*60c0*/  UISETP.NE.AND.EX UP0, UPT, UR47, URZ, UPT, UP0 ;  /* 0x000000ff2f00728c */ /* 0x000fec000bf05300 */
[----:B------:R-:W-:Y:S05]  /*60d0*/  PLOP3.LUT P3, PT, PT, PT, UP0, 0x80, 0x8 ;  /* 0x000000000008781c */ /* 0x000fea0003f6f008 */
[----:B------:R-:W2:Y:S01]  /*60e0*/  @UP0 LDCU.64 UR4, c[0x0][0x888] ;  /* 0x00011100ff0407ac */ /* 0x000ea20008000a00 */
[----:B------:R-:W-:Y:S07]  /*60f0*/  @UP0 UIMAD UR6, UR36, UR60, URZ ;  /* 0x0000003c240602a4 */ /* 0x000fee000f8e02ff */
[----:B------:R-:W-:Y:S01]  /*6100*/  @!P3 PRMT R158, R0, 0x7610, R158 ;  /* 0x00007610009eb816 */ /* 0x000fe2000000009e */
[----:B--2---:R-:W-:Y:S06]  /*6110*/  @UP0 UIMAD.WIDE UR4, UR6, 0x4, UR4 ;  /* 0x00000004060408a5 */ /* 0x004fec000f8e0204 */
[----:B------:R-:W-:Y:S01]  /*6120*/  IMAD.U32 R2, RZ, RZ, UR4 ;  /* 0x00000004ff027e24 */ /* 0x000fe2000f8e00ff */
[----:B------:R-:W-:Y:S04]  /*6130*/  MOV R3, UR5 ;  /* 0x0000000500037c02 */ /* 0x000fe80008000f00 */
[----:B------:R-:W2:Y:S01]  /*6140*/  @!UP0 LDCU UR4, c[0x0][0x880] ;  /* 0x00011000ff0487ac */ /* 0x000ea20008000800 */
[----:B-1---5:R3:W5:Y:S02]  /*6150*/  @P3 LDG.E R73, desc[UR8][R2.64] ;  /* 0x0000000802493981 */ /* 0x022764000c1e1900 */
[----:B--23--:R-:W-:Y:S02]  /*6160*/  @!P3 IMAD.U32 R73, RZ, RZ, UR4 ;  /* 0x00000004ff49be24 */ /* 0x00cfe4000f8e00ff */
.L_x_106:
[----:B------:R-:W-:Y:S05]  /*6170*/  @!P4 BRA `(.L_x_107) ;  /* 0x000000000024c947 */ /* 0x000fea0003800000 */
[----:B------:R-:W-:Y:S01]  /*6180*/  ISETP.NE.U32.AND P3, PT, R138, RZ, PT ;  /* 0x000000ff8a00720c */ /* 0x000fe20003f65070 */
[----:B------:R-:W2:Y:S03]  /*6190*/  LDCU.64 UR4, c[0x0][0x358] ;  /* 0x00006b00ff0477ac */ /* 0x000ea60008000a00 */
[----:B------:R-:W-:Y:S11]  /*61a0*/  ISETP.NE.AND.EX P3, PT, R139, RZ, PT, P3 ;  /* 0x000000ff8b00720c */ /* 0x000ff60003f65330 */
[----:B------:R-:W-:Y:S02]  /*61b0*/  @!UPT UIADD3 URZ, UPT, UPT, URZ, URZ, URZ ;  /* 0x000000fffffff290 */ /* 0x000fe4000fffe0ff */
[----:B------:R-:W3:Y:S01]  /*61c0*/  @P3 LDC.64 R2, c[0x0][0x8a8] ;  /* 0x00022a00ff023b82 */ /* 0x000ee20000000a00 */
[----:B-1----:R-:W-:Y:S04]  /*61d0*/  @P3 IMAD R0, R156, UR36, RZ ;  /* 0x000000249c003c24 */ /* 0x002fe8000f8e02ff */
[----:B---3--:R-:W-:Y:S05]  /*61e0*/  @P3 IMAD.WIDE R2, R0, 0x4, R2 ;  /* 0x0000000400023825 */ /* 0x008fea00078e0202 */
[----:B--2--5:R2:W5:Y:S02]  /*61f0*/  @P3 LDG.E R70, desc[UR4][R2.64] ;  /* 0x0000000402463981 */ /* 0x024564000c1e1900 */
[----:B--2---:R-:W3:Y:S02]  /*6200*/  @!P3 LDC R70, c[0x0][0x8a0] ;  /* 0x00022800ff46bb82 */ /* 0x004ee40000000800 */
.L_x_107:
[----:B-----5:R-:W-:Y:S01]  /*6210*/  FSETP.NEU.AND P4, PT, R73, RZ, PT ;  /* 0x000000ff4900720b */ /* 0x020fe20003f8d000 */
[----:B------:R-:W-:Y:S01]  /*6220*/  BSSY B1, `(.L_x_108) ;  /* 0x0000047000017945 */ /* 0x000fe20003800000 */
[----:B------:R-:W-:Y:S01]  /*6230*/  SEL R5, RZ, 0xffffffff, P2 ;  /* 0xffffffffff057807 */ /* 0x000fe20001000000 */
[----:B------:R-:W-:Y:S01]  /*6240*/  IMAD.MOV.U32 R186, RZ, RZ, 0x1 ;  /* 0x00000001ffba7424 */ /* 0x000fe200078e00ff */
[----:B------:R-:W-:Y:S01]  /*6250*/  LOP3.LUT P3, RZ, R158, 0xff, RZ, 0xc0, !PT ;  /* 0x000000ff9eff7812 */ /* 0x000fe2000786c0ff */
[----:B------:R-:W-:Y:S01]  /*6260*/  IMAD R71, R68, 0x80, R69 ;  /* 0x0000008044477824 */ /* 0x000fe200078e0245 */
[----:B-1----:R-:W-:Y:S02]  /*6270*/  @P1 SEL R0, RZ, 0xffffffff, P4 ;  /* 0xffffffffff001807 */ /* 0x002fe40002000000 */
[----:B------:R-:W-:Y:S02]  /*6280*/  CS2R R154, SRZ ;  /* 0x00000000009a7805 */ /* 0x000fe4000001ff00 */
[----:B------:R-:W-:Y:S02]  /*6290*/  LEA R3, R166, UR44, 0x3 ;  /* 0x0000002ca6037c11 */ /* 0x000fe4000f8e18ff */
[----:B------:R-:W-:Y:S02]  /*62a0*/  CS2R R152, SRZ ;  /* 0x0000000000987805 */ /* 0x000fe4000001ff00 */
[----:B------:R-:W-:Y:S02]  /*62b0*/  @P0 SEL R0, R5, R0, !P3 ;  /* 0x0000000005000207 */ /* 0x000fe40005800000 */
[----:B------:R-:W-:Y:S02]  /*62c0*/  CS2R R150, SRZ ;  /* 0x0000000000967805 */ /* 0x000fe4000001ff00 */
[----:B------:R-:W-:Y:S02]  /*62d0*/  LEA R161, R68, UR44, 0x3 ;  /* 0x0000002c44a17c11 */ /* 0x000fe4000f8e18ff */
[----:B------:R-:W-:Y:S02]  /*62e0*/  CS2R R148, SRZ ;  /* 0x0000000000947805 */ /* 0x000fe4000001ff00 */
[----:B------:R-:W-:Y:S02]  /*62f0*/  @P1 LOP3.LUT R0, R0, 0x1, RZ, 0xc0, !PT ;  /* 0x0000000100001812 */ /* 0x000fe400078ec0ff */
[----:B------:R-:W-:Y:S02]  /*6300*/  CS2R R146, SRZ ;  /* 0x0000000000927805 */ /* 0x000fe4000001ff00 */
[----:B------:R-:W-:Y:S02]  /*6310*/  SHF.L.U32 R4, R168, 0x1f, RZ ;  /* 0x0000001fa8047819 */ /* 0x000fe400000006ff */
[----:B------:R-:W-:Y:S02]  /*6320*/  CS2R R144, SRZ ;  /* 0x0000000000907805 */ /* 0x000fe4000001ff00 */
[----:B------:R-:W-:Y:S02]  /*6330*/  ISETP.NE.U32.OR P6, PT, R0, 0x1, !P1 ;  /* 0x000000010000780c */ /* 0x000fe40004fc5470 */
[----:B------:R-:W-:Y:S02]  /*6340*/  CS2R R142, SRZ ;  /* 0x00000000008e7805 */ /* 0x000fe4000001ff00 */
[----:B------:R-:W-:Y:S02]  /*6350*/  PLOP3.LUT P2, PT, PT, PT, UP1, 0x80, 0x8 ;  /* 0x000000000008781c */ /* 0x000fe40003f4f018 */
[----:B------:R-:W-:Y:S02]  /*6360*/  CS2R R140, SRZ ;  /* 0x00000000008c7805 */ /* 0x000fe4000001ff00 */
[----:B------:R-:W-:Y:S02]  /*6370*/  SEL R0, RZ, 0xffffffff, P4 ;  /* 0xffffffffff007807 */ /* 0x000fe40002000000 */
[----:B------:R-:W-:Y:S03]  /*6380*/  P2R R172, PR, RZ, 0x40 ;  /* 0x00000040ffac7803 */ /* 0x000fe60000000000 */
[----:B------:R-:W-:Y:S04]  /*6390*/  @P6 SHF.L.U32 R2, R165, 0x1f, RZ ;  /* 0x0000001fa5026819 */ /* 0x000fe800000006ff */
[----:B------:R-:W-:Y:S01]  /*63a0*/  @P2 SEL R0, R5, R0, !P3 ;  /* 0x0000000005002207 */ /* 0x000fe20005800000 */
[----:B------:R-:W1:Y:S03]  /*63b0*/  @P6 SYNCS.PHASECHK.TRANS64.TRYWAIT P1, [R3+URZ+0x80], R2 ;  /* 0x00008002030065a7 */ /* 0x000e6600080211ff */
[----:B------:R-:W-:Y:S04]  /*63c0*/  LOP3.LUT R0, R0, 0x1, RZ, 0xc0, !PT ;  /* 0x0000000100007812 */ /* 0x000fe800078ec0ff */
[----:B------:R-:W-:Y:S04]  /*63d0*/  ISETP.NE.U32.AND P5, PT, R0, 0x1, PT ;  /* 0x000000010000780c */ /* 0x000fe80003fa5070 */
[----:B------:R-:W-:Y:S01]  /*63e0*/  P2R R187, PR, RZ, 0x20 ;  /* 0x00000020ffbb7803 */ /* 0x000fe20000000000 */
[----:B------:R2:W4:Y:S01]  /*63f0*/  SYNCS.PHASECHK.TRANS64.TRYWAIT P0, [R161+URZ+0xd0], R4 ;  /* 0x0000d004a10075a7 */ /* 0x00052200080011ff */
[----:B-1----:R-:W-:Y:S01]  /*6400*/  @P6 SEL R186, RZ, 0x1, !P1 ;  /* 0x00000001ffba6807 */ /* 0x002fe20004800000 */
[----:B--2---:R-:W-:Y:S06]  /*6410*/  @!P6 BRA `(.L_x_109) ;  /* 0x00000000009ce947 */ /* 0x004fec0003800000 */
[----:B------:R-:W-:Y:S01]  /*6420*/  @P5 IMAD R7, R166, 0x2000, R171 ;  /* 0x00002000a6075824 */ /* 0x000fe200078e02ab */
[----:B------:R-:W1:Y:S01]  /*6430*/  S2R R0, SR_CgaCtaId ;  /* 0x0000000000007919 */ /* 0x000e620000008800 */
[----:B------:R-:W-:Y:S01]  /*6440*/  ISETP.NE.AND P1, PT, R186, RZ, PT ;  /* 0x000000ffba00720c */ /* 0x000fe20003f25270 */
[----:B------:R-:W-:Y:S01]  /*6450*/  BSSY B0, `(.L_x_110) ;  /* 0x0000010000007945 */ /* 0x000fe20003800000 */
[--C-:B------:R-:W-:Y:S01]  /*6460*/  @P5 IMAD R8, R176, -0x10, R7.reuse ;  /* 0xfffffff0b0085824 */ /* 0x100fe200078e0207 */
[----:B------:R-:W-:Y:S01]  /*6470*/  CS2R R142, SRZ ;  /* 0x00000000008e7805 */ /* 0x000fe2000001ff00 */
[----:B------:R-:W-:Y:S01]  /*6480*/  @P5 IMAD R6, R170, -0x10, R7 ;  /* 0xfffffff0aa065824 */ /* 0x000fe200078e0207 */
[----:B------:R-:W-:Y:S01]  /*6490*/  CS2R R140, SRZ ;  /* 0x00000000008c7805 */ /* 0x000fe2000001ff00 */
[----:B------:R-:W-:Y:S01]  /*64a0*/  @P5 IMAD R5, R169, 0x10, R8 ;  /* 0x00000010a9055824 */ /* 0x000fe200078e0208 */
[----:B------:R-:W-:Y:S02]  /*64b0*/  CS2R R150, SRZ ;  /* 0x0000000000967805 */ /* 0x000fe4000001ff00 */
[----:B------:R-:W-:Y:S02]  /*64c0*/  CS2R R148, SRZ ;  /* 0x0000000000947805 */ /* 0x000fe4000001ff00 */
[----:B------:R-:W-:Y:S02]  /*64d0*/  CS2R R146, SRZ ;  /* 0x0000000000927805 */ /* 0x000fe4000001ff00 */
[----:B------:R-:W-:Y:S02]  /*64e0*/  CS2R R144, SRZ ;  /* 0x0000000000907805 */ /* 0x000fe4000001ff00 */
[----:B------:R-:W-:Y:S02]  /*64f0*/  CS2R R154, SRZ ;  /* 0x00000000009a7805 */ /* 0x000fe4000001ff00 */
[----:B------:R-:W-:Y:S01]  /*6500*/  CS2R R152, SRZ ;  /* 0x0000000000987805 */ /* 0x000fe2000001ff00 */
[----:B------:R-:W-:Y:S06]  /*6510*/  @P1 BRA `(.L_x_111) ;  /* 0x00000000000c1947 */ /* 0x000fec0003800000 */
[----:B------:R-:W-:Y:S04]  /*6520*/  SHF.L.U32 R2, R165, 0x1f, RZ ;  /* 0x0000001fa5027819 */ /* 0x000fe800000006ff */
[----:B------:R-:W2:Y:S02]  /*6530*/  SYNCS.PHASECHK.TRANS64.TRYWAIT P1, [R3+URZ+0x80], R2 ;  /* 0x00008002030075a7 */ /* 0x000ea400080211ff */
[----:B--2---:R-:W-:Y:S05]  /*6540*/  @!P1 BRA `(.L_x_112) ;  /* 0x0000003400d09947 */ /* 0x004fea0003800000 */
.L_x_111:
[----:B------:R-:W-:Y:S05]  /*6550*/  BSYNC B0 ;  /* 0x0000000000007941 */ /* 0x000fea0003800000 */
.L_x_110:
[----:B------:R-:W-:Y:S01]  /*6560*/  ISETP.NE.AND P1, PT, R187, RZ, PT ;  /* 0x000000ffbb00720c */ /* 0x000fe20003f25270 */
[----:B--2---:R-:W-:Y:S02]  /*6570*/  VIADD R3, R3, 0x90 ;  /* 0x0000009003037836 */ /* 0x004fe40000000000 */
[----:B------:R-:W-:Y:S03]  /*6580*/  VIADD R166, R166, 0x1 ;  /* 0x00000001a6a67836 */ /* 0x000fe60000000000 */
[----:B-1----:R-:W-:Y:S07]  /*6590*/  PRMT R0, R0, 0x654, R3 ;  /* 0x0000065400007816 */ /* 0x002fee0000000003 */
[----:B------:R1:W2:Y:S04]  /*65a0*/  @P1 LDS.128 R140, [R7] ;  /* 0x00000000078c1984 */ /* 0x0002a80000000c00 */
[----:B------:R1:W1:Y:S04]  /*65b0*/  @P1 LDS.128 R148, [R6+0x20] ;  /* 0x0000200006941984 */ /* 0x0002680000000c00 */
[----:B------:R1:W1:Y:S04]  /*65c0*/  @P1 LDS.128 R144, [R8+0x10] ;  /* 0x0000100008901984 */ /* 0x0002680000000c00 */
[----:B------:R1:W1:Y:S01]  /*65d0*/  @P1 LDS.128 R152, [R5+0x10] ;  /* 0x0000100005981984 */ /* 0x0002620000000c00 */
[C---:B------:R-:W-:Y:S01]  /*65e0*/  ISETP.NE.AND P1, PT, R166.reuse, 0x2, PT ;  /* 0x00000002a600780c */ /* 0x040fe20003f25270 */
[----:B------:R-:W-:Y:S01]  /*65f0*/  @!PT LDS RZ, [RZ] ;  /* 0x00000000fffff984 */ /* 0x000fe20000000800 */
[----:B------:R-:W-:Y:S01]  /*6600*/  @!PT LDS RZ, [RZ] ;  /* 0x00000000fffff984 */ /* 0x000fe20000000800 */
[----:B------:R-:W-:Y:S01]  /*6610*/  @!PT LDS RZ, [RZ] ;  /* 0x00000000fffff984 */ /* 0x000fe20000000800 */
[----:B------:R-:W-:Y:S01]  /*6620*/  @!PT LDS RZ, [RZ] ;  /* 0x00000000fffff984 */ /* 0x000fe20000000800 */
[----:B------:R5:W-:Y:S06]  /*6630*/  MEMBAR.ALL.CTA ;  /* 0x0000000000007992 */ /* 0x000bec0000008000 */
[----:B-----5:R-:W5:Y:S01]  /*6640*/  FENCE.VIEW.ASYNC.S ;  /* 0x00000000000073c6 */ /* 0x020f620000000000 */
[----:B------:R-:W-:Y:S01]  /*6650*/  SEL R166, R166, RZ, P1 ;  /* 0x000000ffa6a67207 */ /* 0x000fe20000800000 */
[----:B-----5:R5:W-:Y:S02]  /*6660*/  SYNCS.ARRIVE.TRANS64.RED.A1T0 RZ, [R0+URZ], RZ ;  /* 0x000000ff00ff79a7 */ /* 0x020be400081004ff */
[----:B-----5:R-:W-:Y:S04]  /*6670*/  SEL R0, RZ, 0x1, P1 ;  /* 0x00000001ff007807 */ /* 0x020fe80000800000 */
[----:B--2---:R-:W-:Y:S02]  /*6680*/  LOP3.LUT R165, R165, R0, RZ, 0x3c, !PT ;  /* 0x00000000a5a57212 */ /* 0x004fe400078e3cff */
.L_x_109:
[----:B------:R-:W-:Y:S05]  /*6690*/  BSYNC B1 ;  /* 0x0000000000017941 */ /* 0x000fea0003800000 */
.L_x_108:
[----:B------:R-:W-:Y:S04]  /*66a0*/  SHF.R.U32.HI R0, RZ, 0x15, R71 ;  /* 0x00000015ff007819 */ /* 0x000fe80000011647 */
[----:B------:R-:W-:Y:S01]  /*66b0*/  LOP3.LUT P1, RZ, R0, 0x3, R159, 0x48, !PT ;  /* 0x0000000300ff7812 */ /* 0x000fe2000782489f */
[----:B------:R-:W-:Y:S01]  /*66c0*/  @!UPT UIADD3 URZ, UPT, UPT, URZ, URZ, URZ ;  /* 0x000000fffffff290 */ /* 0x000fe2000fffe0ff */
[----:B----4-:R-:W-:Y:S11]  /*66d0*/  @P0 BRA `(.L_x_113) ;  /* 0x0000000000080947 */ /* 0x010ff60003800000 */
[----:B------:R-:W2:Y:S02]  /*66e0*/  SYNCS.PHASECHK.TRANS64.TRYWAIT P0, [R161+URZ+0xd0], R4 ;  /* 0x0000d004a10075a7 */ /* 0x000ea400080011ff */
[----:B--2---:R-:W-:Y:S05]  /*66f0*/  @!P0 BRA `(.L_x_114) ;  /* 0x0000003400788947 */ /* 0x004fea0003800000 */
.L_x_113:
[----:B------:R-:W-:Y:S04]  /*6700*/  BSSY.RECONVERGENT B6, `(.L_x_115) ;  /* 0x0000012000067945 */ /* 0x000fe80003800200 */
[----:B------:R-:W-:Y:S05]  /*6710*/  @!P1 BRA `(.L_x_116) ;  /* 0x0000000000409947 */ /* 0x000fea0003800000 */
[----:B------:R-:W4:Y:S01]  /*6720*/  LDCU.64 UR8, c[0x4][0x70] ;  /* 0x01000e00ff0877ac */ /* 0x000f220008000a00 */
[----:B------:R-:W-:Y:S01]  /*6730*/  MOV R3, 0x0 ;  /* 0x0000000000037802 */ /* 0x000fe20000000f00 */
[----:B------:R-:W-:Y:S02]  /*6740*/  HFMA2 R12, -RZ, RZ, 0, 5.9604644775390625e-08 ;  /* 0x00000001ff0c7431 */ /* 0x000fe400000001ff */
[----:B-1----:R-:W-:Y:S02]  /*6750*/  IMAD.MOV.U32 R8, RZ, RZ, 0x192 ;  /* 0x00000192ff087424 */ /* 0x002fe400078e00ff */
[----:B------:R-:W-:Y:S01]  /*6760*/  IMAD.MOV.U32 R13, RZ, RZ, RZ ;  /* 0x000000ffff0d7224 */ /* 0x000fe200078e00ff */
[----:B------:R-:W1:Y:S01]  /*6770*/  LDCU.64 UR6, c[0x4][0x78] ;  /* 0x01000f00ff0677ac */ /* 0x000e620008000a00 */
[----:B------:R-:W3:Y:S01]  /*6780*/  LDC.64 R2, c[0x4][R3] ;  /* 0x0100000003027b82 */ /* 0x000ee20000000a00 */
[----:B------:R-:W5:Y:S01]  /*6790*/  LDCU.64 UR4, c[0x4][0x10] ;  /* 0x01000200ff0477ac */ /* 0x000f620008000a00 */
[----:B----4-:R-:W-:Y:S01]  /*67a0*/  MOV R5, UR9 ;  /* 0x0000000900057c02 */ /* 0x010fe20008000f00 */
[----:B--2---:R-:W-:Y:S01]  /*67b0*/  IMAD.U32 R4, RZ, RZ, UR8 ;  /* 0x00000008ff047e24 */ /* 0x004fe2000f8e00ff */
[----:B-1----:R-:W-:Y:S01]  /*67c0*/  MOV R7, UR7 ;  /* 0x0000000700077c02 */ /* 0x002fe20008000f00 */
[----:B------:R-:W-:Y:S01]  /*67d0*/  IMAD.U32 R6, RZ, RZ, UR6 ;  /* 0x00000006ff067e24 */ /* 0x000fe2000f8e00ff */
[----:B-----5:R-:W-:Y:S01]  /*67e0*/  MOV R11, UR5 ;  /* 0x00000005000b7c02 */ /* 0x020fe20008000f00 */
[----:B------:R-:W-:Y:S02]  /*67f0*/  IMAD.U32 R10, RZ, RZ, UR4 ;  /* 0x00000004ff0a7e24 */ /* 0x000fe4000f8e00ff */
[----:B------:R-:W-:Y:S07]  /*6800*/  LEPC R20, `(.L_x_116) ;  /* 0x000000001014794e */ /* 0x000fee0000000000 */
[----:B---3--:R-:W-:Y:S05]  /*6810*/  CALL.ABS.NOINC R2 ;  /* 0x0000000002007343 */ /* 0x008fea0003c00000 */
.L_x_116:
[----:B------:R-:W-:Y:S05]  /*6820*/  BSYNC.RECONVERGENT B6 ;  /* 0x0000000000067941 */ /* 0x000fea0003800200 */
.L_x_115:
[-C--:B------:R-:W-:Y:S01]  /*6830*/  F2FP.F16.E5M2.UNPACK_B R74, R140.reuse ;  /* 0x0000008cff4a723e */ /* 0x080fe200020004ff */
[----:B------:R-:W-:Y:S05]  /*6840*/  WARPSYNC.ALL ;  /* 0x0000000000007948 */ /* 0x000fea0003800000 */
[----:B------:R-:W-:Y:S01]  /*6850*/  R2UR UR4, R71 ;  /* 0x00000000470472ca */ /* 0x000fe200000e0000 */
[--C-:B------:R-:W-:Y:S01]  /*6860*/  HADD2.F32 R72, -RZ, R74.reuse.H0_H0 ;  /* 0x2000004aff487230 */ /* 0x100fe20000004100 */
[----:B------:R-:W-:Y:S01]  /*6870*/  F2FP.F16.E5M2.UNPACK_B R76, R140.H1 ;  /* 0x0000008cff4c723e */ /* 0x000fe200030004ff */
[----:B------:R-:W-:Y:S01]  /*6880*/  HADD2.F32 R75, -RZ, R74.H1_H1 ;  /* 0x3000004aff4b7230 */ /* 0x000fe20000004100 */
[-C--:B------:R-:W-:Y:S01]  /*6890*/  F2FP.F16.E5M2.UNPACK_B R78, R141.reuse ;  /* 0x0000008dff4e723e */ /* 0x080fe200020004ff */
[----:B------:R-:W-:Y:S01]  /*68a0*/  BSSY.RECONVERGENT B0, `(.L_x_117) ;  /* 0x000011d000007945 */ /* 0x000fe20003800200 */
[----:B------:R-:W-:Y:S01]  /*68b0*/  F2FP.F16.E5M2.UNPACK_B R80, R141.H1 ;  /* 0x0000008dff50723e */ /* 0x000fe200030004ff */
[----:B------:R-:W-:Y:S01]  /*68c0*/  HADD2.F32 R74, -RZ, R76.H0_H0 ;  /* 0x2000004cff4a7230 */ /* 0x000fe20000004100 */
[-C--:B------:R-:W-:Y:S01]  /*68d0*/  F2FP.F16.E5M2.UNPACK_B R82, R142.reuse ;  /* 0x0000008eff52723e */ /* 0x080fe200020004ff */
[--C-:B------:R-:W-:Y:S01]  /*68e0*/  HADD2.F32 R77, -RZ, R78.reuse.H0_H0 ;  /* 0x2000004eff4d7230 */ /* 0x100fe20000004100 */
[----:B------:R-:W-:Y:S01]  /*68f0*/  F2FP.F16.E5M2.UNPACK_B R84, R142.H1 ;  /* 0x0000008eff54723e */ /* 0x000fe200030004ff */
[----:B------:R-:W-:Y:S01]  /*6900*/  HADD2.F32 R78, -RZ, R78.H1_H1 ;  /* 0x3000004eff4e7230 */ /* 0x000fe20000004100 */
[-C--:B------:R-:W-:Y:S01]  /*6910*/  F2FP.F16.E5M2.UNPACK_B R86, R143.reuse ;  /* 0x0000008fff56723e */ /* 0x080fe200020004ff */
[----:B-12---:R-:W3:Y:S01]  /*6920*/  LDTM.x64 R4, tmem[UR4] ;  /* 0x00000004000479ee */ /* 0x006ee20008340000 */
[----:B------:R-:W-:Y:S01]  /*6930*/  F2FP.F16.E5M2.UNPACK_B R88, R143.H1 ;  /* 0x0000008fff58723e */ /* 0x000fe200030004ff */
[----:B------:R-:W-:Y:S01]  /*6940*/  HADD2.F32 R76, -RZ, R76.H1_H1 ;  /* 0x3000004cff4c7230 */ /* 0x000fe20000004100 */
[-C--:B------:R-:W-:Y:S01]  /*6950*/  F2FP.F16.E5M2.UNPACK_B R90, R144.reuse ;  /* 0x00000090ff5a723e */ /* 0x080fe200020004ff */
[----:B------:R-:W-:Y:S01]  /*6960*/  HADD2.F32 R79, -RZ, R80.H0_H0 ;  /* 0x20000050ff4f7230 */ /* 0x000fe20000004100 */
[----:B------:R-:W-:Y:S01]  /*6970*/  F2FP.F16.E5M2.UNPACK_B R92, R144.H1 ;  /* 0x00000090ff5c723e */ /* 0x000fe200030004ff */
[--C-:B------:R-:W-:Y:S01]  /*6980*/  HADD2.F32 R81, -RZ, R82.reuse.H0_H0 ;  /* 0x20000052ff517230 */ /* 0x100fe20000004100 */
[----:B------:R-:W-:Y:S01]  /*6990*/  ISETP.NE.AND P6, PT, R172, RZ, PT ;  /* 0x000000ffac00720c */ /* 0x000fe20003fc5270 */
[----:B------:R-:W-:Y:S01]  /*69a0*/  HADD2.F32 R82, -RZ, R82.H1_H1 ;  /* 0x30000052ff527230 */ /* 0x000fe20000004100 */
[----:B------:R-:W-:Y:S01]  /*69b0*/  SHF.L.U32 R196, R164, 0x4, RZ ;  /* 0x00000004a4c47819 */ /* 0x000fe200000006ff */
[--C-:B------:R-:W-:Y:S01]  /*69c0*/  HADD2.F32 R85, -RZ, R86.reuse.H0_H0 ;  /* 0x20000056ff557230 */ /* 0x100fe20000004100 */
[----:B------:R-:W-:Y:S01]  /*69d0*/  SHF.L.U32 R200, R163, 0x4, RZ ;  /* 0x00000004a3c87819 */ /* 0x000fe200000006ff */
[----:B------:R-:W-:Y:S01]  /*69e0*/  HADD2.F32 R86, -RZ, R86.H1_H1 ;  /* 0x30000056ff567230 */ /* 0x000fe20000004100 */
[C---:B------:R-:W-:Y:S01]  /*69f0*/  IADD3 R179, PT, PT, R171.reuse, R196, RZ ;  /* 0x000000c4abb37210 */ /* 0x040fe20007ffe0ff */
[--C-:B------:R-:W-:Y:S01]  /*6a00*/  HADD2.F32 R89, -RZ, R90.reuse.H0_H0 ;  /* 0x2000005aff597230 */ /* 0x100fe20000004100 */
[----:B------:R-:W-:Y:S01]  /*6a10*/  IADD3 R185, PT, PT, R171, R200, RZ ;  /* 0x000000c8abb97210 */ /* 0x000fe20007ffe0ff */
[----:B------:R-:W-:Y:S01]  /*6a20*/  HADD2.F32 R90, -RZ, R90.H1_H1 ;  /* 0x3000005aff5a7230 */ /* 0x000fe20000004100 */
[----:B------:R-:W-:Y:S01]  /*6a30*/  SHF.L.U32 R198, R169, 0x4, RZ ;  /* 0x00000004a9c67819 */ /* 0x000fe200000006ff */
[----:B------:R-:W-:Y:S01]  /*6a40*/  HADD2.F32 R80, -RZ, R80.H1_H1 ;  /* 0x30000050ff507230 */ /* 0x000fe20000004100 */
[----:B------:R-:W-:Y:S01]  /*6a50*/  F2FP.F16.E5M2.UNPACK_B R94, R145 ;  /* 0x00000091ff5e723e */ /* 0x000fe200020004ff */
[--C-:B------:R-:W-:Y:S01]  /*6a60*/  HADD2.F32 R83, -RZ, R84.reuse.H0_H0 ;  /* 0x20000054ff537230 */ /* 0x100fe20000004100 */
[----:B------:R-:W-:Y:S01]  /*6a70*/  IADD3 R184, PT, PT, R198, R179, RZ ;  /* 0x000000b3c6b87210 */ /* 0x000fe20007ffe0ff */
[----:B------:R-:W-:Y:S01]  /*6a80*/  HADD2.F32 R84, -RZ, R84.H1_H1 ;  /* 0x30000054ff547230 */ /* 0x000fe20000004100 */
[----:B------:R-:W-:Y:S01]  /*6a90*/  F2FP.F16.E5M2.UNPACK_B R98, R146 ;  /* 0x00000092ff62723e */ /* 0x000fe200020004ff */
[C---:B---3--:R-:W-:Y:S01]  /*6aa0*/  FMUL R0, R70.reuse, R4 ;  /* 0x0000000446007220 */ /* 0x048fe20000400000 */
[C---:B------:R-:W-:Y:S01]  /*6ab0*/  FMUL R2, R70.reuse, R5 ;  /* 0x0000000546027220 */ /* 0x040fe20000400000 */
[C---:B------:R-:W-:Y:S01]  /*6ac0*/  FMUL R4, R70.reuse, R8 ;  /* 0x0000000846047220 */ /* 0x040fe20000400000 */
[C---:B------:R-:W-:Y:S01]  /*6ad0*/  FMUL R5, R70.reuse, R9 ;  /* 0x0000000946057220 */ /* 0x040fe20000400000 */
[C---:B------:R-:W-:Y:S01]  /*6ae0*/  FFMA R0, R73.reuse, R72, R0 ;  /* 0x0000004849007223 */ /* 0x040fe20000000000 */
[C---:B------:R-:W-:Y:S01]  /*6af0*/  FFMA R2, R73.reuse, R75, R2 ;  /* 0x0000004b49027223 */ /* 0x040fe20000000002 */
[C---:B------:R-:W-:Y:S01]  /*6b00*/  FMUL R8, R70.reuse, R12 ;  /* 0x0000000c46087220 */ /* 0x040fe20000400000 */
[C---:B------:R-:W-:Y:S01]  /*6b10*/  FMUL R9, R70.reuse, R13 ;  /* 0x0000000d46097220 */ /* 0x040fe20000400000 */
[C---:B------:R-:W-:Y:S01]  /*6b20*/  FMUL R12, R70.reuse, R16 ;  /* 0x00000010460c7220 */ /* 0x040fe20000400000 */
[C---:B------:R-:W-:Y:S01]  /*6b30*/  FMUL R13, R70.reuse, R17 ;  /* 0x00000011460d7220 */ /* 0x040fe20000400000 */
[C---:B------:R-:W-:Y:S01]  /*6b40*/  FMUL R16, R70.reuse, R20 ;  /* 0x0000001446107220 */ /* 0x040fe20000400000 */
[C---:B------:R-:W-:Y:S01]  /*6b50*/  FMUL R17, R70.reuse, R21 ;  /* 0x0000001546117220 */ /* 0x040fe20000400000 */
[--C-:B------:R-:W-:Y:S02]  /*6b60*/  HADD2.F32 R93, -RZ, R94.reuse.H0_H0 ;  /* 0x2000005eff5d7230 */ /* 0x100fe40000004100 */
[C---:B------:R-:W-:Y:S01]  /*6b70*/  FMUL R20, R70.reuse, R24 ;  /* 0x0000001846147220 */ /* 0x040fe20000400000 */
[----:B------:R-:W-:Y:S02]  /*6b80*/  HADD2.F32 R94, -RZ, R94.H1_H1 ;  /* 0x3000005eff5e7230 */ /* 0x000fe40000004100 */
[C---:B------:R-:W-:Y:S01]  /*6b90*/  FMUL R21, R70.reuse, R25 ;  /* 0x0000001946157220 */ /* 0x040fe20000400000 */
[--C-:B------:R-:W-:Y:S02]  /*6ba0*/  HADD2.F32 R97, -RZ, R98.reuse.H0_H0 ;  /* 0x20000062ff617230 */ /* 0x100fe40000004100 */
[C---:B------:R-:W-:Y:S01]  /*6bb0*/  FMUL R24, R70.reuse, R28 ;  /* 0x0000001c46187220 */ /* 0x040fe20000400000 */
[----:B------:R-:W-:Y:S02]  /*6bc0*/  HADD2.F32 R98, -RZ, R98.H1_H1 ;  /* 0x30000062ff627230 */ /* 0x000fe40000004100 */
[C---:B------:R-:W-:Y:S01]  /*6bd0*/  FMUL R25, R70.reuse, R29 ;  /* 0x0000001d46197220 */ /* 0x040fe20000400000 */
[C---:B------:R-:W-:Y:S01]  /*6be0*/  FMUL R28, R70.reuse, R32 ;  /* 0x00000020461c7220 */ /* 0x040fe20000400000 */
[C---:B------:R-:W-:Y:S01]  /*6bf0*/  FMUL R29, R70.reuse, R33 ;  /* 0x00000021461d7220 */ /* 0x040fe20000400000 */
[C---:B------:R-:W-:Y:S01]  /*6c00*/  FMUL R32, R70.reuse, R36 ;  /* 0x0000002446207220 */ /* 0x040fe20000400000 */
[----:B------:R-:W-:Y:S01]  /*6c10*/  F2FP.F16.E5M2.UNPACK_B R96, R145.H1 ;  /* 0x00000091ff60723e */ /* 0x000fe200030004ff */
[C---:B------:R-:W-:Y:S01]  /*6c20*/  FMUL R33, R70.reuse, R37 ;  /* 0x0000002546217220 */ /* 0x040fe20000400000 */
[C---:B------:R-:W-:Y:S01]  /*6c30*/  FMUL R36, R70.reuse, R40 ;  /* 0x0000002846247220 */ /* 0x040fe20000400000 */
[----:B------:R-:W-:Y:S01]  /*6c40*/  F2FP.F16.E5M2.UNPACK_B R100, R146.H1 ;  /* 0x00000092ff64723e */ /* 0x000fe200030004ff */
[C---:B------:R-:W-:Y:S01]  /*6c50*/  FMUL R37, R70.reuse, R41 ;  /* 0x0000002946257220 */ /* 0x040fe20000400000 */
[C---:B------:R-:W-:Y:S01]  /*6c60*/  FMUL R40, R70.reuse, R44 ;  /* 0x0000002c46287220 */ /* 0x040fe20000400000 */
[----:B------:R-:W-:Y:S01]  /*6c70*/  F2FP.F16.E5M2.UNPACK_B R102, R147 ;  /* 0x00000093ff66723e */ /* 0x000fe200020004ff */
[C---:B------:R-:W-:Y:S01]  /*6c80*/  FMUL R41, R70.reuse, R45 ;  /* 0x0000002d46297220 */ /* 0x040fe20000400000 */
[C---:B------:R-:W-:Y:S01]  /*6c90*/  FMUL R44, R70.reuse, R48 ;  /* 0x00000030462c7220 */ /* 0x040fe20000400000 */
[----:B------:R-:W-:Y:S01]  /*6ca0*/  F2FP.F16.E5M2.UNPACK_B R104, R147.H1 ;  /* 0x00000093ff68723e */ /* 0x000fe200030004ff */
[C---:B------:R-:W-:Y:S01]  /*6cb0*/  FMUL R45, R70.reuse, R49 ;  /* 0x00000031462d7220 */ /* 0x040fe20000400000 */
[--C-:B------:R-:W-:Y:S02]  /*6cc0*/  HADD2.F32 R101, -RZ, R102.reuse.H0_H0 ;  /* 0x20000066ff657230 */ /* 0x100fe40000004100 */
[C---:B------:R-:W-:Y:S01]  /*6cd0*/  FMUL R48, R70.reuse, R52 ;  /* 0x0000003446307220 */ /* 0x040fe20000400000 */
[----:B------:R-:W-:Y:S01]  /*6ce0*/  F2FP.F16.E5M2.UNPACK_B R106, R148 ;  /* 0x00000094ff6a723e */ /* 0x000fe200020004ff */
[----:B------:R-:W-:Y:S02]  /*6cf0*/  HADD2.F32 R102, -RZ, R102.H1_H1 ;  /* 0x30000066ff667230 */ /* 0x000fe40000004100 */
[C---:B------:R-:W-:Y:S01]  /*6d00*/  FMUL R49, R70.reuse, R53 ;  /* 0x0000003546317220 */ /* 0x040fe20000400000 */
[C---:B------:R-:W-:Y:S01]  /*6d10*/  FMUL R52, R70.reuse, R56 ;  /* 0x0000003846347220 */ /* 0x040fe20000400000 */
[----:B------:R-:W-:Y:S01]  /*6d20*/  F2FP.F16.E5M2.UNPACK_B R108, R148.H1 ;  /* 0x00000094ff6c723e */ /* 0x000fe200030004ff */
[--C-:B------:R-:W-:Y:S02]  /*6d30*/  HADD2.F32 R105, -RZ, R106.reuse.H0_H0 ;  /* 0x2000006aff697230 */ /* 0x100fe40000004100 */
[C---:B------:R-:W-:Y:S01]  /*6d40*/  FMUL R53, R70.reuse, R57 ;  /* 0x0000003946357220 */ /* 0x040fe20000400000 */
[----:B------:R-:W-:Y:S02]  /*6d50*/  HADD2.F32 R106, -RZ, R106.H1_H1 ;  /* 0x3000006aff6a7230 */ /* 0x000fe40000004100 */
        /* <DEDUP_REMOVED lines=11> */
[C---:B------:R-:W-:Y:S01]  /*6e10*/  FFMA R3, R73.reuse, R74, R3 ;  /* 0x0000004a49037223 */ /* 0x040fe20000000003 */
[----:B------:R-:W-:Y:S01]  /*6e20*/  F2FP.F16.E5M2.UNPACK_B R116, R150.H1 ;  /* 0x00000096ff74723e */ /* 0x000fe200030004ff */
[--C-:B------:R-:W-:Y:S02]  /*6e30*/  HADD2.F32 R113, -RZ, R114.reuse.H0_H0 ;  /* 0x20000072ff717230 */ /* 0x100fe40000004100 */
[C---:B------:R-:W-:Y:S01]  /*6e40*/  FFMA R7, R73.reuse, R76, R7 ;  /* 0x0000004c49077223 */ /* 0x040fe20000000007 */
[C---:B------:R-:W-:Y:S01]  /*6e50*/  FFMA R4, R73.reuse, R77, R4 ;  /* 0x0000004d49047223 */ /* 0x040fe20000000004 */
[----:B------:R-:W-:Y:S01]  /*6e60*/  F2FP.F16.E5M2.UNPACK_B R118, R151 ;  /* 0x00000097ff76723e */ /* 0x000fe200020004ff */
[----:B------:R-:W-:Y:S01]  /*6e70*/  FFMA R5, R73, R78, R5 ;  /* 0x0000004e49057223 */ /* 0x000fe20000000005 */
[----:B------:R-:W-:Y:S01]  /*6e80*/  HADD2.F32 R114, -RZ, R114.H1_H1 ;  /* 0x30000072ff727230 */ /* 0x000fe20000004100 */
[----:B------:R-:W-:Y:S01]  /*6e90*/  F2FP.SATFINITE.E5M2.F32.PACK_AB_MERGE_C R173, R7, R3, RZ ;  /* 0x0000000307ad723e */ /* 0x000fe200048060ff */
[C---:B------:R-:W-:Y:S01]  /*6ea0*/  FMUL R6, R70.reuse, R10 ;  /* 0x0000000a46067220 */ /* 0x040fe20000400000 */
[--C-:B------:R-:W-:Y:S02]  /*6eb0*/  HADD2.F32 R117, -RZ, R118.reuse.H0_H0 ;  /* 0x20000076ff757230 */ /* 0x100fe40000004100 */
[----:B------:R-:W-:Y:S01]  /*6ec0*/  FMUL R11, R70, R11 ;  /* 0x0000000b460b7220 */ /* 0x000fe20000400000 */
[----:B------:R-:W-:Y:S01]  /*6ed0*/  F2FP.SATFINITE.E5M2.F32.PACK_AB_MERGE_C R172, R2, R0, R173 ;  /* 0x0000000002ac723e */ /* 0x000fe200048060ad */
[C---:B------:R-:W-:Y:S01]  /*6ee0*/  FFMA R6, R73.reuse, R79, R6 ;  /* 0x0000004f49067223 */ /* 0x040fe20000000006 */
[----:B------:R-:W-:Y:S02]  /*6ef0*/  HADD2.F32 R118, -RZ, R118.H1_H1 ;  /* 0x30000076ff767230 */ /* 0x000fe40000004100 */
[C---:B------:R-:W-:Y:S01]  /*6f00*/  FFMA R11, R73.reuse, R80, R11 ;  /* 0x00000050490b7223 */ /* 0x040fe2000000000b */
[C---:B------:R-:W-:Y:S01]  /*6f10*/  FFMA R8, R73.reuse, R81, R8 ;  /* 0x0000005149087223 */ /* 0x040fe20000000008 */
[----:B------:R-:W-:Y:S01]  /*6f20*/  F2FP.F16.E5M2.UNPACK_B R120, R151.H1 ;  /* 0x00000097ff78723e */ /* 0x000fe200030004ff */
[----:B------:R-:W-:Y:S01]  /*6f30*/  FFMA R9, R73, R82, R9 ;  /* 0x0000005249097223 */ /* 0x000fe20000000009 */
[C---:B------:R-:W-:Y:S01]  /*6f40*/  FMUL R10, R70.reuse, R14 ;  /* 0x0000000e460a7220 */ /* 0x040fe20000400000 */
[----:B------:R-:W-:Y:S01]  /*6f50*/  F2FP.F16.E5M2.UNPACK_B R122, R152 ;  /* 0x00000098ff7a723e */ /* 0x000fe200020004ff */
[C---:B------:R-:W-:Y:S01]  /*6f60*/  FMUL R15, R70.reuse, R15 ;  /* 0x0000000f460f7220 */ /* 0x040fe20000400000 */
[----:B------:R-:W-:Y:S01]  /*6f70*/  HADD2.F32 R87, -RZ, R88.H0_H0 ;  /* 0x20000058ff577230 */ /* 0x000fe20000004100 */
[----:B------:R-:W-:Y:S01]  /*6f80*/  F2FP.SATFINITE.E5M2.F32.PACK_AB_MERGE_C R174, R11, R6, RZ ;  /* 0x000000060bae723e */ /* 0x000fe200048060ff */
[C---:B------:R-:W-:Y:S01]  /*6f90*/  FFMA R10, R73.reuse, R83, R10 ;  /* 0x00000053490a7223 */ /* 0x040fe2000000000a */
[C---:B------:R-:W-:Y:S01]  /*6fa0*/  FFMA R15, R73.reuse, R84, R15 ;  /* 0x00000054490f7223 */ /* 0x040fe2000000000f */
[C---:B------:R-:W-:Y:S01]  /*6fb0*/  FFMA R12, R73.reuse, R85, R12 ;  /* 0x00000055490c7223 */ /* 0x040fe2000000000c */
[----:B------:R-:W-:Y:S01]  /*6fc0*/  F2FP.F16.E5M2.UNPACK_B R124, R152.H1 ;  /* 0x00000098ff7c723e */ /* 0x000fe200030004ff */
[----:B------:R-:W-:Y:S01]  /*6fd0*/  FFMA R13, R73, R86, R13 ;  /* 0x00000056490d7223 */ /* 0x000fe2000000000d */
[----:B------:R-:W-:Y:S01]  /*6fe0*/  F2FP.SATFINITE.E5M2.F32.PACK_AB_MERGE_C R173, R5, R4, R174 ;  /* 0x0000000405ad723e */ /* 0x000fe200048060ae */
[--C-:B------:R-:W-:Y:S01]  /*6ff0*/  HADD2.F32 R121, -RZ, R122.reuse.H0_H0 ;  /* 0x2000007aff797230 */ /* 0x100fe20000004100 */
[----:B------:R-:W-:Y:S01]  /*7000*/  F2FP.SATFINITE.E5M2.F32.PACK_AB_MERGE_C R174, R15, R10, RZ ;  /* 0x0000000a0fae723e */ /* 0x000fe200048060ff */
[----:B------:R-:W-:Y:S02]  /*7010*/  HADD2.F32 R122, -RZ, R122.H1_H1 ;  /* 0x3000007aff7a7230 */ /* 0x000fe40000004100 */
[C---:B------:R-:W-:Y:S01]  /*7020*/  FMUL R14, R70.reuse, R18 ;  /* 0x00000012460e7220 */ /* 0x040fe20000400000 */
[----:B------:R-:W-:Y:S01]  /*7030*/  HADD2.F32 R88, -RZ, R88.H1_H1 ;  /* 0x30000058ff587230 */ /* 0x000fe20000004100 */
[----:B------:R-:W-:Y:S01]  /*7040*/  F2FP.SATFINITE.E5M2.F32.PACK_AB_MERGE_C R174, R9, R8, R174 ;  /* 0x0000000809ae723e */ /* 0x000fe200048060ae */
[C---:B------:R-:W-:Y:S01]  /*7050*/  FMUL R19, R70.reuse, R19 ;  /* 0x0000001346137220 */ /* 0x040fe20000400000 */
[--C-:B------:R-:W-:Y:S02]  /*7060*/  HADD2.F32 R91, -RZ, R92.reuse.H0_H0 ;  /* 0x2000005cff5b7230 */ /* 0x100fe40000004100 */
[C---:B------:R-:W-:Y:S01]  /*7070*/  FFMA R14, R73.reuse, R87, R14 ;  /* 0x00000057490e7223 */ /* 0x040fe2000000000e */
[----:B------:R-:W-:Y:S02]  /*7080*/  HADD2.F32 R92, -RZ, R92.H1_H1 ;  /* 0x3000005cff5c7230 */ /* 0x000fe40000004100 */
[C---:B------:R-:W-:Y:S01]  /*7090*/  FFMA R19, R73.reuse, R88, R19 ;  /* 0x0000005849137223 */ /* 0x040fe20000000013 */
[C---:B------:R-:W-:Y:S01]  /*70a0*/  FFMA R16, R73.reuse, R89, R16 ;  /* 0x0000005949107223 */ /* 0x040fe20000000010 */
        /* <DEDUP_REMOVED lines=17> */
[----:B------:R1:W-:Y:S01]  /*71c0*/  STS.128 [R137+UR44+0x4200], R172 ;  /* 0x004200ac89007988 */ /* 0x0003e20008000c2c */
[----:B------:R-:W-:Y:S01]  /*71d0*/  F2FP.SATFINITE.E5M2.F32.PACK_AB_MERGE_C R180, R17, R16, R180 ;  /* 0x0000001011b4723e */ /* 0x000fe200048060b4 */
[C---:B------:R-:W-:Y:S01]  /*71e0*/  FFMA R22, R73.reuse, R95, R22 ;  /* 0x0000005f49167223 */ /* 0x040fe20000000016 */
[C---:B------:R-:W-:Y:S01]  /*71f0*/  FMUL R27, R70.reuse, R27 ;  /* 0x0000001b461b7220 */ /* 0x040fe20000400000 */
[--C-:B------:R-:W-:Y:S02]  /*7200*/  HADD2.F32 R99, -RZ, R100.reuse.H0_H0 ;  /* 0x20000064ff637230 */ /* 0x100fe40000004100 */
[C---:B------:R-:W-:Y:S01]  /*7210*/  FMUL R26, R70.reuse, R30 ;  /* 0x0000001e461a7220 */ /* 0x040fe20000400000 */
[----:B------:R-:W-:Y:S02]  /*7220*/  HADD2.F32 R100, -RZ, R100.H1_H1 ;  /* 0x30000064ff647230 */ /* 0x000fe40000004100 */
[C---:B------:R-:W-:Y:S01]  /*7230*/  FFMA R27, R73.reuse, R96, R27 ;  /* 0x00000060491b7223 */ /* 0x040fe2000000001b */
[C---:B------:R-:W-:Y:S01]  /*7240*/  FFMA R24, R73.reuse, R97, R24 ;  /* 0x0000006149187223 */ /* 0x040fe20000000018 */
[C---:B------:R-:W-:Y:S01]  /*7250*/  FFMA R25, R73.reuse, R98, R25 ;  /* 0x0000006249197223 */ /* 0x040fe20000000019 */
[----:B------:R-:W-:Y:S01]  /*7260*/  F2FP.F16.E5M2.UNPACK_B R130, R154 ;  /* 0x0000009aff82723e */ /* 0x000fe200020004ff */
[----:B------:R-:W-:Y:S01]  /*7270*/  FFMA R26, R73, R99, R26 ;  /* 0x00000063491a7223 */ /* 0x000fe2000000001a */
[----:B------:R-:W-:Y:S01]  /*7280*/  F2FP.SATFINITE.E5M2.F32.PACK_AB_MERGE_C R181, R27, R22, RZ ;  /* 0x000000161bb5723e */ /* 0x000fe200048060ff */
[C---:B------:R-:W-:Y:S01]  /*7290*/  FMUL R31, R70.reuse, R31 ;  /* 0x0000001f461f7220 */ /* 0x040fe20000400000 */
[--C-:B------:R-:W-:Y:S02]  /*72a0*/  HADD2.F32 R103, -RZ, R104.reuse.H0_H0 ;  /* 0x20000068ff677230 */ /* 0x100fe40000004100 */
[C---:B------:R-:W-:Y:S01]  /*72b0*/  FMUL R30, R70.reuse, R34 ;  /* 0x00000022461e7220 */ /* 0x040fe20000400000 */
[----:B------:R-:W-:Y:S01]  /*72c0*/  HADD2.F32 R104, -RZ, R104.H1_H1 ;  /* 0x30000068ff687230 */ /* 0x000fe20000004100 */
[----:B------:R-:W-:Y:S01]  /*72d0*/  F2FP.SATFINITE.E5M2.F32.PACK_AB_MERGE_C R181, R21, R20, R181 ;  /* 0x0000001415b5723e */ /* 0x000fe200048060b5 */
[C---:B------:R-:W-:Y:S01]  /*72e0*/  FFMA R31, R73.reuse, R100, R31 ;  /* 0x00000064491f7223 */ /* 0x040fe2000000001f */
[C---:B------:R-:W-:Y:S01]  /*72f0*/  FFMA R28, R73.reuse, R101, R28 ;  /* 0x00000065491c7223 */ /* 0x040fe2000000001c */
[C---:B------:R-:W-:Y:S01]  /*7300*/  FFMA R29, R73.reuse, R102, R29 ;  /* 0x00000066491d7223 */ /* 0x040fe2000000001d */
[----:B------:R-:W-:Y:S01]  /*7310*/  F2FP.F16.E5M2.UNPACK_B R132, R154.H1 ;  /* 0x0000009aff84723e */ /* 0x000fe200030004ff */
[----:B------:R-:W-:Y:S01]  /*7320*/  FFMA R30, R73, R103, R30 ;  /* 0x00000067491e7223 */ /* 0x000fe2000000001e */
[----:B------:R-:W-:Y:S01]  /*7330*/  F2FP.SATFINITE.E5M2.F32.PACK_AB_MERGE_C R182, R31, R26, RZ ;  /* 0x0000001a1fb6723e */ /* 0x000fe200048060ff */
[----:B------:R-:W-:Y:S02]  /*7340*/  HADD2.F32 R129, -RZ, R130.H0_H0 ;  /* 0x20000082ff817230 */ /* 0x000fe40000004100 */
[C---:B------:R-:W-:Y:S01]  /*7350*/  FMUL R35, R70.reuse, R35 ;  /* 0x0000002346237220 */ /* 0x040fe20000400000 */
[----:B------:R-:W-:Y:S01]  /*7360*/  HADD2.F32 R107, -RZ, R108.H0_H0 ;  /* 0x2000006cff6b7230 */ /* 0x000fe20000004100 */
[----:B------:R-:W-:Y:S01]  /*7370*/  F2FP.SATFINITE.E5M2.F32.PACK_AB_MERGE_C R182, R25, R24, R182 ;  /* 0x0000001819b6723e */ /* 0x000fe200048060b6 */
[----:B------:R-:W-:Y:S02]  /*7380*/  HADD2.F32 R130, -RZ, R130.H1_H1 ;  /* 0x30000082ff827230 */ /* 0x000fe40000004100 */
[C---:B------:R-:W-:Y:S01]  /*7390*/  FFMA R35, R73.reuse, R104, R35 ;  /* 0x0000006849237223 */ /* 0x040fe20000000023 */
[C---:B------:R-:W-:Y:S01]  /*73a0*/  FFMA R32, R73.reuse, R105, R32 ;  /* 0x0000006949207223 */ /* 0x040fe20000000020 */
[----:B------:R-:W-:Y:S01]  /*73b0*/  FFMA R33, R73, R106, R33 ;  /* 0x0000006a49217223 */ /* 0x000fe20000000021 */
[----:B------:R-:W-:Y:S02]  /*73c0*/  HADD2.F32 R108, -RZ, R108.H1_H1 ;  /* 0x3000006cff6c7230 */ /* 0x000fe40000004100 */
        /* <DEDUP_REMOVED lines=16> */
[----:B------:R1:W-:Y:S01]  /*74d0*/  STS.128 [R179+0x4010], R180 ;  /* 0x004010b4b3007388 */ /* 0x0003e20000000c00 */
[----:B------:R-:W-:Y:S01]  /*74e0*/  F2FP.SATFINITE.E5M2.F32.PACK_AB_MERGE_C R188, R33, R32, R188 ;  /* 0x0000002021bc723e */ /* 0x000fe200048060bc */
[C---:B------:R-:W-:Y:S01]  /*74f0*/  FFMA R38, R73.reuse, R111, R38 ;  /* 0x0000006f49267223 */ /* 0x040fe20000000026 */
[C---:B------:R-:W-:Y:S01]  /*7500*/  FMUL R43, R70.reuse, R43 ;  /* 0x0000002b462b7220 */ /* 0x040fe20000400000 */
[--C-:B------:R-:W-:Y:S02]  /*7510*/  HADD2.F32 R115, -RZ, R116.reuse.H0_H0 ;  /* 0x20000074ff737230 */ /* 0x100fe40000004100 */
[----:B------:R-:W-:Y:S01]  /*7520*/  FMUL R42, R70, R46 ;  /* 0x0000002e462a7220 */ /* 0x000fe20000400000 */
[----:B------:R-:W-:Y:S02]  /*7530*/  HADD2.F32 R116, -RZ, R116.H1_H1 ;  /* 0x30000074ff747230 */ /* 0x000fe40000004100 */
[C---:B------:R-:W-:Y:S01]  /*7540*/  FFMA R43, R73.reuse, R112, R43 ;  /* 0x00000070492b7223 */ /* 0x040fe2000000002b */
[C---:B------:R-:W-:Y:S01]  /*7550*/  FFMA R40, R73.reuse, R113, R40 ;  /* 0x0000007149287223 */ /* 0x040fe20000000028 */
[C---:B------:R-:W-:Y:S01]  /*7560*/  FFMA R41, R73.reuse, R114, R41 ;  /* 0x0000007249297223 */ /* 0x040fe20000000029 */
[----:B------:R-:W-:Y:S01]  /*7570*/  ISETP.NE.AND P0, PT, R178, RZ, PT ;  /* 0x000000ffb200720c */ /* 0x000fe20003f05270 */
        /* <DEDUP_REMOVED lines=10> */
[C---:B------:R-:W-:Y:S01]  /*7620*/  FMUL R51, R70.reuse, R51 ;  /* 0x0000003346337220 */ /* 0x040fe20000400000 */
[--C-:B------:R-:W-:Y:S02]  /*7630*/  HADD2.F32 R123, -RZ, R124.reuse.H0_H0 ;  /* 0x2000007cff7b7230 */ /* 0x100fe40000004100 */
[C---:B------:R-:W-:Y:S01]  /*7640*/  FFMA R46, R73.reuse, R119, R46 ;  /* 0x00000077492e7223 */ /* 0x040fe2000000002e */
[----:B------:R-:W-:Y:S02]  /*7650*/  HADD2.F32 R124, -RZ, R124.H1_H1 ;  /* 0x3000007cff7c7230 */ /* 0x000fe40000004100 */
[C---:B------:R-:W-:Y:S01]  /*7660*/  FMUL R50, R70.reuse, R54 ;  /* 0x0000003646327220 */ /* 0x040fe20000400000 */
[C---:B------:R-:W-:Y:S01]  /*7670*/  FFMA R51, R73.reuse, R120, R51 ;  /* 0x0000007849337223 */ /* 0x040fe20000000033 */
[C---:B------:R-:W-:Y:S01]  /*7680*/  FMUL R55, R70.reuse, R55 ;  /* 0x0000003746377220 */ /* 0x040fe20000400000 */
[C---:B------:R-:W-:Y:S01]  /*7690*/  FFMA R48, R73.reuse, R121, R48 ;  /* 0x0000007949307223 */ /* 0x040fe20000000030 */
[C---:B------:R-:W-:Y:S01]  /*76a0*/  FFMA R49, R73.reuse, R122, R49 ;  /* 0x0000007a49317223 */ /* 0x040fe20000000031 */
        /* <DEDUP_REMOVED lines=20> */
[----:B------:R-:W-:Y:S01]  /*77f0*/  FFMA R63, R73, R132, R63 ;  /* 0x00000084493f7223 */ /* 0x000fe2000000003f */
[----:B------:R-:W-:Y:S01]  /*7800*/  FMUL R67, R70, R67 ;  /* 0x0000004346437220 */ /* 0x000fe20000400000 */
[----:B------:R-:W-:Y:S01]  /*7810*/  F2FP.SATFINITE.E5M2.F32.PACK_AB_MERGE_C R190, R47, R42, RZ ;  /* 0x0000002a2fbe723e */ /* 0x000fe200048060ff */
[----:B------:R-:W-:Y:S01]  /*7820*/  FFMA R60, R73, R133, R60 ;  /* 0x00000085493c7223 */ /* 0x000fe2000000003c */
[----:B------:R-:W-:Y:S01]  /*7830*/  F2FP.SATFINITE.E5M2.F32.PACK_AB_MERGE_C R191, R51, R46, RZ ;  /* 0x0000002e33bf723e */ /* 0x000fe200048060ff */
[C---:B------:R-:W-:Y:S01]  /*7840*/  FFMA R61, R73.reuse, R134, R61 ;  /* 0x00000086493d7223 */ /* 0x040fe2000000003d */
[C---:B------:R-:W-:Y:S01]  /*7850*/  FFMA R62, R73.reuse, R135, R62 ;  /* 0x00000087493e7223 */ /* 0x040fe2000000003e */
[----:B------:R-:W-:Y:S01]  /*7860*/  FFMA R67, R73, R136, R67 ;  /* 0x0000008849437223 */ /* 0x000fe20000000043 */
[----:B------:R-:W-:Y:S02]  /*7870*/  F2FP.SATFINITE.E5M2.F32.PACK_AB_MERGE_C R190, R41, R40, R190 ;  /* 0x0000002829be723e */ /* 0x000fe400048060be */
[----:B------:R-:W-:Y:S02]  /*7880*/  F2FP.SATFINITE.E5M2.F32.PACK_AB_MERGE_C R191, R45, R44, R191 ;  /* 0x0000002c2dbf723e */ /* 0x000fe400048060bf */
[----:B------:R-:W-:Y:S02]  /*7890*/  F2FP.SATFINITE.E5M2.F32.PACK_AB_MERGE_C R192, R55, R50, RZ ;  /* 0x0000003237c0723e */ /* 0x000fe400048060ff */
[----:B------:R-:W-:Y:S01]  /*78a0*/  F2FP.SATFINITE.E5M2.F32.PACK_AB_MERGE_C R193, R59, R54, RZ ;  /* 0x000000363bc1723e */ /* 0x000fe200048060ff */
[----:B------:R1:W-:Y:S01]  /*78b0*/  STS.128 [R185+0x4020], R188 ;  /* 0x004020bcb9007388 */ /* 0x0003e20000000c00 */
[----:B------:R-:W-:Y:S02]  /*78c0*/  F2FP.SATFINITE.E5M2.F32.PACK_AB_MERGE_C R194, R63, R58, RZ ;  /* 0x0000003a3fc2723e */ /* 0x000fe400048060ff */
[----:B------:R-:W-:Y:S02]  /*78d0*/  F2FP.SATFINITE.E5M2.F32.PACK_AB_MERGE_C R195, R67, R62, RZ ;  /* 0x0000003e43c3723e */ /* 0x000fe400048060ff */
[----:B------:R-:W-:Y:S02]  /*78e0*/  F2FP.SATFINITE.E5M2.F32.PACK_AB_MERGE_C R192, R49, R48, R192 ;  /* 0x0000003031c0723e */ /* 0x000fe400048060c0 */
[----:B------:R-:W-:Y:S02]  /*78f0*/  F2FP.SATFINITE.E5M2.F32.PACK_AB_MERGE_C R193, R53, R52, R193 ;  /* 0x0000003435c1723e */ /* 0x000fe400048060c1 */
[----:B------:R-:W-:Y:S02]  /*7900*/  F2FP.SATFINITE.E5M2.F32.PACK_AB_MERGE_C R194, R57, R56, R194 ;  /* 0x0000003839c2723e */ /* 0x000fe400048060c2 */
[----:B------:R-:W-:Y:S02]  /*7910*/  F2FP.SATFINITE.E5M2.F32.PACK_AB_MERGE_C R195, R61, R60, R195 ;  /* 0x0000003c3dc3723e */ /* 0x000fe400048060c3 */
[----:B------:R-:W-:Y:S02]  /*7920*/  LEA R197, R166, UR44, 0x3 ;  /* 0x0000002ca6c57c11 */ /* 0x000fe4000f8e18ff */
[----:B------:R-:W-:Y:S01]  /*7930*/  @P6 SHF.L.U32 R202, R165, 0x1f, RZ ;  /* 0x0000001fa5ca6819 */ /* 0x000fe200000006ff */
[----:B------:R1:W-:Y:S01]  /*7940*/  STS.128 [R184+0x4010], R192 ;  /* 0x004010c0b8007388 */ /* 0x0003e20000000c00 */
[----:B------:R-:W-:Y:S01]  /*7950*/  @!PT LDS RZ, [RZ] ;  /* 0x00000000fffff984 */ /* 0x000fe20000000800 */
[----:B------:R-:W-:Y:S01]  /*7960*/  @!PT LDS RZ, [RZ] ;  /* 0x00000000fffff984 */ /* 0x000fe20000000800 */
[----:B------:R-:W-:Y:S01]  /*7970*/  @!PT LDS RZ, [RZ] ;  /* 0x00000000fffff984 */ /* 0x000fe20000000800 */
[----:B------:R-:W-:Y:S01]  /*7980*/  @!PT LDS RZ, [RZ] ;  /* 0x00000000fffff984 */ /* 0x000fe20000000800 */
[----:B------:R2:W-:Y:S07]  /*7990*/  MEMBAR.ALL.CTA ;  /* 0x0000000000007992 */ /* 0x0005ee0000008000 */
[----:B--2---:R-:W2:Y:S02]  /*79a0*/  FENCE.VIEW.ASYNC.S ;  /* 0x00000000000073c6 */ /* 0x004ea40000000000 */
[----:B--2---:R-:W-:Y:S06]  /*79b0*/  BAR.SYNC.DEFER_BLOCKING 0x1, 0x80 ;  /* 0x0042000000007b1d */ /* 0x004fec0000010000 */
[----:B------:R-:W-:Y:S05]  /*79c0*/  @P0 BRA `(.L_x_118) ;  /* 0x0000000000280947 */ /* 0x000fea0003800000 */
[----:B------:R-:W2:Y:S01]  /*79d0*/  LDCU.64 UR6, c[0x0][0x348] ;  /* 0x00006900ff0677ac */ /* 0x000ea20008000a00 */
[----:B------:R-:W-:Y:S01]  /*79e0*/  UIADD3 UR4, UPT, UPT, UR44, 0x4200, URZ ;  /* 0x000042002c047890 */ /* 0x000fe2000fffe0ff */
[----:B------:R-:W-:Y:S05]  /*79f0*/  UMOV UR51, UR36 ;  /* 0x0000002400337c82 */ /* 0x000fea0008000000 */
[----:B------:R-:W-:Y:S04]  /*7a00*/  MOV R177, UR4 ;  /* 0x0000000400b17c02 */ /* 0x000fe80008000f00 */
[----:B------:R-:W-:Y:S01]  /*7a10*/  R2UR UR48, R177 ;  /* 0x00000000b13072ca */ /* 0x000fe200000e0000 */
[----:B--2---:R-:W-:Y:S04]  /*7a20*/  UIADD3 UR4, UP0, UPT, UR6, 0x680, URZ ;  /* 0x0000068006047890 */ /* 0x004fe8000ff1e0ff */
[----:B------:R-:W-:Y:S09]  /*7a30*/  UIADD3.X UR5, UPT, UPT, URZ, UR7, URZ, UP0, !UPT ;  /* 0x00000007ff057290 */ /* 0x000ff200087fe4ff */
[----:B------:R2:W-:Y:S01]  /*7a40*/  UTMASTG.3D [UR48], [UR4] ;  /* 0x00000030040073b5 */ /* 0x0005e20008010000 */
[----:B------:R0:W-:Y:S01]  /*7a50*/  UTMACMDFLUSH ;  /* 0x00000000000079b7 */ /* 0x0001e20000000000 */
[----:B--2---:R-:W-:Y:S04]  /*7a60*/  DEPBAR.LE SB0, 0x1 ;  /* 0x000080400000791a */ /* 0x004fe80000000000 */
.L_x_118:
[----:B------:R-:W-:Y:S05]  /*7a70*/  BSYNC.RECONVERGENT B0 ;  /* 0x0000000000007941 */ /* 0x000fea0003800200 */
.L_x_117:
[----:B------:R-:W-:Y:S06]  /*7a80*/  BAR.SYNC.DEFER_BLOCKING 0x1, 0x80 ;  /* 0x0042000000007b1d */ /* 0x000fec0000010000 */
[----:B------:R-:W2:Y:S01]  /*7a90*/  @P6 SYNCS.PHASECHK.TRANS64.TRYWAIT P0, [R197+URZ+0x80], R202 ;  /* 0x000080cac50065a7 */ /* 0x000ea200080011ff */
[----:B------:R-:W-:Y:S01]  /*7aa0*/  BSSY B1, `(.L_x_119) ;  /* 0x0000023000017945 */ /* 0x000fe20003800000 */
[----:B--2---:R-:W-:Y:S03]  /*7ab0*/  @P6 SEL R186, RZ, 0x1, !P0 ;  /* 0x00000001ffba6807 */ /* 0x004fe60004000000 */
[----:B------:R-:W-:Y:S05]  /*7ac0*/  @!P6 BRA `(.L_x_120) ;  /* 0x000000000080e947 */ /* 0x000fea0003800000 */
[----:B------:R-:W-:Y:S01]  /*7ad0*/  ISETP.NE.AND P1, PT, R187, RZ, PT ;  /* 0x000000ffbb00720c */ /* 0x000fe20003f25270 */
[----:B------:R-:W2:Y:S01]  /*7ae0*/  S2R R0, SR_CgaCtaId ;  /* 0x0000000000007919 */ /* 0x000ea20000008800 */
[----:B------:R-:W-:Y:S01]  /*7af0*/  ISETP.NE.AND P0, PT, R186, RZ, PT ;  /* 0x000000ffba00720c */ /* 0x000fe20003f05270 */
[----:B------:R-:W-:Y:S10]  /*7b00*/  BSSY B0, `(.L_x_121) ;  /* 0x0000009000007945 */ /* 0x000ff40003800000 */
[----:B------:R-:W-:Y:S04]  /*7b10*/  @P1 IMAD R3, R166, 0x2000, R171 ;  /* 0x00002000a6031824 */ /* 0x000fe800078e02ab */
[C---:B------:R-:W-:Y:S01]  /*7b20*/  @P1 IMAD.IADD R5, R3.reuse, 0x1, R196 ;  /* 0x0000000103051824 */ /* 0x040fe200078e02c4 */
[----:B------:R-:W-:Y:S03]  /*7b30*/  @P1 IADD3 R200, PT, PT, R3, R200, RZ ;  /* 0x000000c803c81210 */ /* 0x000fe60007ffe0ff */
[----:B------:R-:W-:Y:S01]  /*7b40*/  @P1 IMAD.IADD R198, R198, 0x1, R5 ;  /* 0x00000001c6c61824 */ /* 0x000fe200078e0205 */
[----:B------:R-:W-:Y:S06]  /*7b50*/  @P0 BRA `(.L_x_122) ;  /* 0x00000000000c0947 */ /* 0x000fec0003800000 */
[----:B------:R-:W-:Y:S04]  /*7b60*/  SHF.L.U32 R2, R165, 0x1f, RZ ;  /* 0x0000001fa5027819 */ /* 0x000fe800000006ff */
[----:B------:R-:W3:Y:S02]  /*7b70*/  SYNCS.PHASECHK.TRANS64.TRYWAIT P0, [R197+URZ+0x80], R2 ;  /* 0x00008002c50075a7 */ /* 0x000ee400080011ff */
[----:B---3--:R-:W-:Y:S05]  /*7b80*/  @!P0 BRA `(.L_x_123) ;  /* 0x0000002000688947 */ /* 0x008fea0003800000 */
.L_x_122:
[----:B------:R-:W-:Y:S05]  /*7b90*/  BSYNC B0 ;  /* 0x0000000000007941 */ /* 0x000fea0003800000 */
.L_x_121:
[----:B------:R-:W-:Y:S01]  /*7ba0*/  ISETP.NE.AND P0, PT, R187, RZ, PT ;  /* 0x000000ffbb00720c */ /* 0x000fe20003f05270 */
[----:B---3--:R-:W-:Y:S02]  /*7bb0*/  VIADD R197, R197, 0x90 ;  /* 0x00000090c5c57836 */ /* 0x008fe40000000000 */
[----:B------:R-:W-:Y:S03]  /*7bc0*/  VIADD R166, R166, 0x1 ;  /* 0x00000001a6a67836 */ /* 0x000fe60000000000 */
[----:B--2---:R-:W-:Y:S07]  /*7bd0*/  PRMT R0, R0, 0x654, R197 ;  /* 0x0000065400007816 */ /* 0x004fee00000000c5 */
[----:B------:R2:W3:Y:S04]  /*7be0*/  @P0 LDS.128 R140, [R3] ;  /* 0x00000000038c0984 */ /* 0x0004e80000000c00 */
[----:B------:R2:W4:Y:S04]  /*7bf0*/  @P0 LDS.128 R144, [R5+0x10] ;  /* 0x0000100005900984 */ /* 0x0005280000000c00 */
        /* <DEDUP_REMOVED lines=12> */
[----:B--234-:R-:W-:Y:S02]  /*7cc0*/  LOP3.LUT R165, R165, R0, RZ, 0x3c, !PT ;  /* 0x00000000a5a57212 */ /* 0x01cfe400078e3cff */
.L_x_120:
[----:B------:R-:W-:Y:S05]  /*7cd0*/  BSYNC B1 ;  /* 0x0000000000017941 */ /* 0x000fea0003800000 */
.L_x_119:
[----:B------:R-:W-:Y:S05]  /*7ce0*/  VIADD R0, R71, 0x40 ;  /* 0x0000004047007836 */ /* 0x000fea0000000000 */
[----:B------:R-:W-:Y:S04]  /*7cf0*/  SHF.R.U32.HI R0, RZ, 0x15, R0 ;  /* 0x00000015ff007819 */ /* 0x000fe80000011600 */
[----:B------:R-:W-:Y:S11]  /*7d00*/  LOP3.LUT P0, RZ, R0, 0x3, R159, 0x48, !PT ;  /* 0x0000000300ff7812 */ /* 0x000ff6000780489f */
[----:B------:R-:W-:Y:S02]  /*7d10*/  @!UPT UIADD3 URZ, UPT, UPT, URZ, URZ, URZ ;  /* 0x000000fffffff290 */ /* 0x000fe4000fffe0ff */
        /* <DEDUP_REMOVED lines=8> */
[----:B------:R-:W5:Y:S01]  /*7da0*/  LDCU.64 UR4, c[0x4][0x10] ;  /* 0x01000200ff0477ac */ /* 0x000f620008000a00 */
[----:B--2---:R-:W-:Y:S01]  /*7db0*/  MOV R5, UR9 ;  /* 0x0000000900057c02 */ /* 0x004fe20008000f00 */
[----:B------:R-:W-:Y:S01]  /*7dc0*/  IMAD.U32 R4, RZ, RZ, UR8 ;  /* 0x00000008ff047e24 */ /* 0x000fe2000f8e00ff */
[----:B---3--:R-:W-:Y:S01]  /*7dd0*/  MOV R7, UR7 ;  /* 0x0000000700077c02 */ /* 0x008fe20008000f00 */
[----:B------:R-:W-:Y:S01]  /*7de0*/  IMAD.U32 R6, RZ, RZ, UR6 ;  /* 0x00000006ff067e24 */ /* 0x000fe2000f8e00ff */
[----:B-----5:R-:W-:Y:S01]  /*7df0*/  MOV R11, UR5 ;  /* 0x00000005000b7c02 */ /* 0x020fe20008000f00 */
[----:B------:R-:W-:Y:S02]  /*7e00*/  IMAD.U32 R10, RZ, RZ, UR4 ;  /* 0x00000004ff0a7e24 */ /* 0x000fe4000f8e00ff */
[----:B------:R-:W-:Y:S07]  /*7e10*/  LEPC R20, `(.L_x_124) ;  /* 0x000000001014794e */ /* 0x000fee0000000000 */
[----:B-1--4-:R-:W-:Y:S05]  /*7e20*/  CALL.ABS.NOINC R2 ;  /* 0x0000000002007343 */ /* 0x012fea0003c00000 */
.L_x_124:
[----:B------:R-:W-:Y:S01]  /*7e30*/  ISETP.NE.AND P0, PT, R178, RZ, PT ;  /* 0x000000ffb200720c */ /* 0x000fe20003f05270 */
[----:B------:R-:W-:Y:S05]  /*7e40*/  WARPSYNC.ALL ;  /* 0x0000000000007948 */ /* 0x000fea0003800000 */
[----:B------:R-:W-:Y:S01]  /*7e50*/  R2UR UR4, R71 ;  /* 0x00000000470472ca */ /* 0x000fe200000e0000 */
[----:B------:R-:W-:Y:S01]  /*7e60*/  BSSY.RECONVERGENT B0, `(.L_x_125) ;  /* 0x000011d000007945 */ /* 0x000fe20003800200 */
[----:B------:R-:W-:Y:S02]  /*7e70*/  F2FP.F16.E5M2.UNPACK_B R11, R141 ;  /* 0x0000008dff0b723e */ /* 0x000fe400020004ff */
[----:B------:R-:W-:Y:S02]  /*7e80*/  F2FP.F16.E5M2.UNPACK_B R10, R142 ;  /* 0x0000008eff0a723e */ /* 0x000fe400020004ff */
[----:B------:R-:W-:Y:S01]  /*7e90*/  F2FP.F16.E5M2.UNPACK_B R9, R143 ;  /* 0x0000008fff09723e */ /* 0x000fe200020004ff */
[--C-:B------:R-:W-:Y:S01]  /*7ea0*/  HADD2.F32 R74, -RZ, R11.reuse.H0_H0 ;  /* 0x2000000bff4a7230 */ /* 0x100fe20000004100 */
[----:B------:R-:W-:Y:S01]  /*7eb0*/  F2FP.F16.E5M2.UNPACK_B R8, R144 ;  /* 0x00000090ff08723e */ /* 0x000fe200020004ff */
[----:B------:R-:W-:Y:S01]  /*7ec0*/  HADD2.F32 R76, -RZ, R11.H1_H1 ;  /* 0x3000000bff4c7230 */ /* 0x000fe20000004100 */
[----:B------:R-:W-:Y:S01]  /*7ed0*/  F2FP.F16.E5M2.UNPACK_B R7, R145 ;  /* 0x00000091ff07723e */ /* 0x000fe200020004ff */
[--C-:B------:R-:W-:Y:S01]  /*7ee0*/  HADD2.F32 R77, -RZ, R10.reuse.H0_H0 ;  /* 0x2000000aff4d7230 */ /* 0x100fe20000004100 */
[----:B------:R-:W-:Y:S01]  /*7ef0*/  F2FP.F16.E5M2.UNPACK_B R6, R146 ;  /* 0x00000092ff06723e */ /* 0x000fe200020004ff */
[----:B------:R-:W-:Y:S01]  /*7f00*/  HADD2.F32 R80, -RZ, R10.H1_H1 ;  /* 0x3000000aff507230 */ /* 0x000fe20000004100 */
[----:B------:R-:W-:Y:S01]  /*7f10*/  F2FP.F16.E5M2.UNPACK_B R5, R147 ;  /* 0x00000093ff05723e */ /* 0x000fe200020004ff */
[--C-:B------:R-:W-:Y:S01]  /*7f20*/  HADD2.F32 R81, -RZ, R9.reuse.H0_H0 ;  /* 0x20000009ff517230 */ /* 0x100fe20000004100 */
[----:B-1----:R-:W-:Y:S01]  /*7f30*/  F2FP.F16.E5M2.UNPACK_B R4, R148 ;  /* 0x00000094ff04723e */ /* 0x002fe200020004ff */
[----:B------:R-:W-:Y:S01]  /*7f40*/  HADD2.F32 R83, -RZ, R9.H1_H1 ;  /* 0x30000009ff537230 */ /* 0x000fe20000004100 */
[-C--:B------:R-:W-:Y:S01]  /*7f50*/  F2FP.F16.E5M2.UNPACK_B R2, R140.reuse ;  /* 0x0000008cff02723e */ /* 0x080fe200020004ff */
[--C-:B------:R-:W-:Y:S01]  /*7f60*/  HADD2.F32 R86, -RZ, R8.reuse.H0_H0 ;  /* 0x20000008ff567230 */ /* 0x100fe20000004100 */
[----:B------:R-:W-:Y:S01]  /*7f70*/  F2FP.F16.E5M2.UNPACK_B R140, R140.H1 ;  /* 0x0000008cff8c723e */ /* 0x000fe200030004ff */
[----:B------:R-:W-:Y:S01]  /*7f80*/  HADD2.F32 R87, -RZ, R8.H1_H1 ;  /* 0x30000008ff577230 */ /* 0x000fe20000004100 */
[----:B------:R-:W-:Y:S01]  /*7f90*/  F2FP.F16.E5M2.UNPACK_B R141, R141.H1 ;  /* 0x0000008dff8d723e */ /* 0x000fe200030004ff */
[--C-:B------:R-:W-:Y:S01]  /*7fa0*/  HADD2.F32 R90, -RZ, R7.reuse.H0_H0 ;  /* 0x20000007ff5a7230 */ /* 0x100fe20000004100 */
[----:B------:R-:W-:Y:S01]  /*7fb0*/  F2FP.F16.E5M2.UNPACK_B R142, R142.H1 ;  /* 0x0000008eff8e723e */ /* 0x000fe200030004ff */
[----:B------:R-:W-:Y:S01]  /*7fc0*/  HADD2.F32 R91, -RZ, R7.H1_H1 ;  /* 0x30000007ff5b7230 */ /* 0x000fe20000004100 */
[----:B------:R-:W-:Y:S01]  /*7fd0*/  F2FP.F16.E5M2.UNPACK_B R143, R143.H1 ;  /* 0x0000008fff8f723e */ /* 0x000fe200030004ff */
[--C-:B------:R-:W-:Y:S01]  /*7fe0*/  HADD2.F32 R94, -RZ, R6.reuse.H0_H0 ;  /* 0x20000006ff5e7230 */ /* 0x100fe20000004100 */
[----:B------:R-:W-:Y:S01]  /*7ff0*/  IADD3 R161, PT, PT, R161, 0xf0, RZ ;  /* 0x000000f0a1a17810 */ /* 0x000fe20007ffe0ff */
[----:B------:R-:W-:Y:S01]  /*8000*/  HADD2.F32 R95, -RZ, R6.H1_H1 ;  /* 0x30000006ff5f7230 */ /* 0x000fe20000004100 */
[----:B------:R-:W-:Y:S01]  /*8010*/  F2FP.F16.E5M2.UNPACK_B R107, R149 ;  /* 0x00000095ff6b723e */ /* 0x000fe200020004ff */
[--C-:B------:R-:W-:Y:S01]  /*8020*/  HADD2.F32 R98, -RZ, R5.reuse.H0_H0 ;  /* 0x20000005ff627230 */ /* 0x100fe20000004100 */
[----:B------:R-:W-:Y:S01]  /*8030*/  LOP3.LUT R161, R161, 0xfefffff8, RZ, 0xc0, !PT ;  /* 0xfefffff8a1a17812 */ /* 0x000fe200078ec0ff */
[----:B------:R-:W-:Y:S01]  /*8040*/  HADD2.F32 R99, -RZ, R5.H1_H1 ;  /* 0x30000005ff637230 */ /* 0x000fe20000004100 */
[----:B------:R-:W-:Y:S01]  /*8050*/  F2FP.F16.E5M2.UNPACK_B R111, R150 ;  /* 0x00000096ff6f723e */ /* 0x000fe200020004ff */
[--C-:B------:R-:W-:Y:S01]  /*8060*/  HADD2.F32 R102, -RZ, R4.reuse.H0_H0 ;  /* 0x20000004ff667230 */ /* 0x100fe20000004100 */
[----:B------:R-:W-:Y:S01]  /*8070*/  F2FP.F16.E5M2.UNPACK_B R115, R151 ;  /* 0x00000097ff73723e */ /* 0x000fe200020004ff */
[----:B------:R-:W-:Y:S01]  /*8080*/  HADD2.F32 R103, -RZ, R4.H1_H1 ;  /* 0x30000004ff677230 */ /* 0x000fe20000004100 */
[----:B------:R-:W-:Y:S01]  /*8090*/  F2FP.F16.E5M2.UNPACK_B R119, R152 ;  /* 0x00000098ff77723e */ /* 0x000fe200020004ff */
[----:B------:R-:W1:Y:S01]  /*80a0*/  LDTM.x64 R4, tmem[UR4+0x40] ;  /* 0x00004004000479ee */ /* 0x000e620008340000 */
[--C-:B------:R-:W-:Y:S01]  /*80b0*/  HADD2.F32 R0, -RZ, R2.reuse.H0_H0 ;  /* 0x20000002ff007230 */ /* 0x100fe20000004100 */
[----:B------:R-:W-:Y:S01]  /*80c0*/  NOP ;  /* 0x0000000000007918 */ /* 0x000fe20000000000 */
[----:B-1----:R1:W-:Y:S01]  /*80d0*/  SYNCS.ARRIVE.TRANS64.RED.A1T0 RZ, [R161+URZ], RZ ;  /* 0x000000ffa1ff79a7 */ /* 0x0023e200081004ff */
[----:B------:R-:W-:Y:S01]  /*80e0*/  HADD2.F32 R2, -RZ, R2.H1_H1 ;  /* 0x30000002ff027230 */ /* 0x000fe20000004100 */
[----:B------:R-:W-:Y:S01]  /*80f0*/  F2FP.F16.E5M2.UNPACK_B R123, R153 ;  /* 0x00000099ff7b723e */ /* 0x000fe200020004ff */
[----:B------:R-:W-:Y:S01]  /*8100*/  HADD2.F32 R78, -RZ, R141.H1_H1 ;  /* 0x3000008dff4e7230 */ /* 0x000fe20000004100 */
[----:B------:R-:W-:Y:S01]  /*8110*/  F2FP.F16.E5M2.UNPACK_B R127, R154 ;  /* 0x0000009aff7f723e */ /* 0x000fe200020004ff */
[--C-:B------:R-:W-:Y:S01]  /*8120*/  HADD2.F32 R106, -RZ, R107.reuse.H0_H0 ;  /* 0x2000006bff6a7230 */ /* 0x100fe20000004100 */
[----:B------:R-:W-:Y:S01]  /*8130*/  F2FP.F16.E5M2.UNPACK_B R130, R155 ;  /* 0x0000009bff82723e */ /* 0x000fe200020004ff */
[----:B------:R-:W-:Y:S01]  /*8140*/  HADD2.F32 R107, -RZ, R107.H1_H1 ;  /* 0x3000006bff6b7230 */ /* 0x000fe20000004100 */
[----:B------:R-:W-:Y:S01]  /*8150*/  F2FP.F16.E5M2.UNPACK_B R144, R144.H1 ;  /* 0x00000090ff90723e */ /* 0x000fe200030004ff */
        /* <DEDUP_REMOVED lines=12> */
[C---:B------:R-:W-:Y:S01]  /*8220*/  FMUL R4, R70.reuse, R4 ;  /* 0x0000000446047220 */ /* 0x040fe20000400000 */
[C---:B------:R-:W-:Y:S01]  /*8230*/  FMUL R5, R70.reuse, R5 ;  /* 0x0000000546057220 */ /* 0x040fe20000400000 */
[--C-:B------:R-:W-:Y:S02]  /*8240*/  HADD2.F32 R3, -RZ, R140.reuse.H0_H0 ;  /* 0x2000008cff037230 */ /* 0x100fe40000004100 */
        /* <DEDUP_REMOVED lines=9> */
[----:B------:R-:W-:Y:S02]  /*82e0*/  HADD2.F32 R122, -RZ, R123.H0_H0 ;  /* 0x2000007bff7a7230 */ /* 0x000fe40000004100 */
[C---:B------:R-:W-:Y:S01]  /*82f0*/  FMUL R6, R70.reuse, R6 ;  /* 0x0000000646067220 */ /* 0x040fe20000400000 */
[----:B------:R-:W-:Y:S02]  /*8300*/  HADD2.F32 R72, -RZ, R140.H1_H1 ;  /* 0x3000008cff487230 */ /* 0x000fe40000004100 */
[C---:B------:R-:W-:Y:S01]  /*8310*/  FMUL R7, R70.reuse, R7 ;  /* 0x0000000746077220 */ /* 0x040fe20000400000 */
[----:B------:R-:W-:Y:S02]  /*8320*/  HADD2.F32 R75, -RZ, R141.H0_H0 ;  /* 0x2000008dff4b7230 */ /* 0x000fe40000004100 */
[C---:B------:R-:W-:Y:S01]  /*8330*/  FFMA R6, R73.reuse, R3, R6 ;  /* 0x0000000349067223 */ /* 0x040fe20000000006 */
[----:B------:R-:W-:Y:S02]  /*8340*/  HADD2.F32 R123, -RZ, R123.H1_H1 ;  /* 0x3000007bff7b7230 */ /* 0x000fe40000004100 */
[C---:B------:R-:W-:Y:S01]  /*8350*/  FFMA R7, R73.reuse, R72, R7 ;  /* 0x0000004849077223 */ /* 0x040fe20000000007 */
[C---:B------:R-:W-:Y:S01]  /*8360*/  FFMA R8, R73.reuse, R74, R8 ;  /* 0x0000004a49087223 */ /* 0x040fe20000000008 */
[----:B------:R-:W-:Y:S01]  /*8370*/  FFMA R9, R73, R76, R9 ;  /* 0x0000004c49097223 */ /* 0x000fe20000000009 */
[--C-:B------:R-:W-:Y:S02]  /*8380*/  HADD2.F32 R126, -RZ, R127.reuse.H0_H0 ;  /* 0x2000007fff7e7230 */ /* 0x100fe40000004100 */
[C---:B------:R-:W-:Y:S01]  /*8390*/  FMUL R10, R70.reuse, R10 ;  /* 0x0000000a460a7220 */ /* 0x040fe20000400000 */
[----:B------:R-:W-:Y:S01]  /*83a0*/  F2FP.SATFINITE.E5M2.F32.PACK_AB_MERGE_C R76, R7, R6, RZ ;  /* 0x00000006074c723e */ /* 0x000fe200048060ff */
[C---:B------:R-:W-:Y:S01]  /*83b0*/  FMUL R7, R70.reuse, R20 ;  /* 0x0000001446077220 */ /* 0x040fe20000400000 */
[----:B------:R-:W-:Y:S02]  /*83c0*/  HADD2.F32 R127, -RZ, R127.H1_H1 ;  /* 0x3000007fff7f7230 */ /* 0x000fe40000004100 */
[C---:B------:R-:W-:Y:S01]  /*83d0*/  FFMA R10, R73.reuse, R75, R10 ;  /* 0x0000004b490a7223 */ /* 0x040fe2000000000a */
[----:B------:R-:W-:Y:S02]  /*83e0*/  HADD2.F32 R72, -RZ, R130.H0_H0 ;  /* 0x20000082ff487230 */ /* 0x000fe40000004100 */
[C---:B------:R-:W-:Y:S01]  /*83f0*/  FMUL R11, R70.reuse, R11 ;  /* 0x0000000b460b7220 */ /* 0x040fe20000400000 */
[--C-:B------:R-:W-:Y:S02]  /*8400*/  HADD2.F32 R79, -RZ, R142.reuse.H0_H0 ;  /* 0x2000008eff4f7230 */ /* 0x100fe40000004100 */
[C---:B------:R-:W-:Y:S01]  /*8410*/  FMUL R14, R70.reuse, R14 ;  /* 0x0000000e460e7220 */ /* 0x040fe20000400000 */
[----:B------:R-:W-:Y:S02]  /*8420*/  HADD2.F32 R82, -RZ, R142.H1_H1 ;  /* 0x3000008eff527230 */ /* 0x000fe40000004100 */
[C---:B------:R-:W-:Y:S01]  /*8430*/  FFMA R11, R73.reuse, R78, R11 ;  /* 0x0000004e490b7223 */ /* 0x040fe2000000000b */
[C---:B------:R-:W-:Y:S01]  /*8440*/  FFMA R12, R73.reuse, R77, R12 ;  /* 0x0000004d490c7223 */ /* 0x040fe2000000000c */
[C---:B------:R-:W-:Y:S01]  /*8450*/  FFMA R13, R73.reuse, R80, R13 ;  /* 0x00000050490d7223 */ /* 0x040fe2000000000d */
[----:B------:R-:W-:Y:S01]  /*8460*/  FFMA R14, R73, R79, R14 ;  /* 0x0000004f490e7223 */ /* 0x000fe2000000000e */
[----:B------:R-:W-:Y:S01]  /*8470*/  HADD2.F32 R75, -RZ, R130.H1_H1 ;  /* 0x30000082ff4b7230 */ /* 0x000fe20000004100 */
[----:B------:R-:W-:Y:S01]  /*8480*/  F2FP.SATFINITE.E5M2.F32.PACK_AB_MERGE_C R78, R11, R10, RZ ;  /* 0x0000000a0b4e723e */ /* 0x000fe200048060ff */
[C---:B------:R-:W-:Y:S01]  /*8490*/  FMUL R10, R70.reuse, R21 ;  /* 0x00000015460a7220 */ /* 0x040fe20000400000 */
[C---:B------:R-:W-:Y:S01]  /*84a0*/  FMUL R21, R70.reuse, R28 ;  /* 0x0000001c46157220 */ /* 0x040fe20000400000 */
        /* <DEDUP_REMOVED lines=8> */
[C---:B------:R-:W-:Y:S01]  /*8530*/  FMUL R18, R70.reuse, R25 ;  /* 0x0000001946127220 */ /* 0x040fe20000400000 */
[----:B------:R-:W-:Y:S01]  /*8540*/  F2FP.SATFINITE.E5M2.F32.PACK_AB_MERGE_C R14, R15, R14, RZ ;  /* 0x0000000e0f0e723e */ /* 0x000fe200048060ff */
        /* <DEDUP_REMOVED lines=8> */
[C---:B------:R-:W-:Y:S01]  /*85d0*/  FFMA R11, R73.reuse, R88, R11 ;  /* 0x00000058490b7223 */ /* 0x040fe2000000000b */
[----:B------:R-:W-:Y:S01]  /*85e0*/  FMUL R22, R70, R29 ;  /* 0x0000001d46167220 */ /* 0x000fe20000400000 */
        /* <DEDUP_REMOVED lines=13> */
[----:B------:R-:W-:Y:S01]  /*86c0*/  FMUL R20, R70, R27 ;  /* 0x0000001b46147220 */ /* 0x000fe20000400000 */
[--C-:B------:R-:W-:Y:S01]  /*86d0*/  HADD2.F32 R96, -RZ, R146.reuse.H0_H0 ;  /* 0x20000092ff607230 */ /* 0x100fe20000004100 */
[----:B------:R-:W-:Y:S01]  /*86e0*/  F2FP.SATFINITE.E5M2.F32.PACK_AB_MERGE_C R16, R10, R7, R16 ;  /* 0x000000070a10723e */ /* 0x000fe20004806010 */
[----:B------:R-:W-:Y:S02]  /*86f0*/  HADD2.F32 R97, -RZ, R146.H1_H1 ;  /* 0x30000092ff617230 */ /* 0x000fe40000004100 */
[C---:B------:R-:W-:Y:S01]  /*8700*/  FFMA R20, R73.reuse, R93, R20 ;  /* 0x0000005d49147223 */ /* 0x040fe20000000014 */
[C---:B------:R-:W-:Y:S01]  /*8710*/  FFMA R21, R73.reuse, R94, R21 ;  /* 0x0000005e49157223 */ /* 0x040fe20000000015 */
[C---:B------:R-:W-:Y:S01]  /*8720*/  FFMA R22, R73.reuse, R95, R22 ;  /* 0x0000005f49167223 */ /* 0x040fe20000000016 */
[C---:B------:R-:W-:Y:S01]  /*8730*/  FMUL R23, R70.reuse, R30 ;  /* 0x0000001e46177220 */ /* 0x040fe20000400000 */
[----:B------:R-:W-:Y:S01]  /*8740*/  FMUL R30, R70, R37 ;  /* 0x00000025461e7220 */ /* 0x000fe20000400000 */
[----:B------:R-:W-:Y:S01]  /*8750*/  F2FP.SATFINITE.E5M2.F32.PACK_AB_MERGE_C R19, R20, R19, RZ ;  /* 0x000000131413723e */ /* 0x000fe200048060ff */
[C---:B------:R-:W-:Y:S01]  /*8760*/  FMUL R37, R70.reuse, R44 ;  /* 0x0000002c46257220 */ /* 0x040fe20000400000 */
[C---:B------:R-:W-:Y:S01]  /*8770*/  FFMA R23, R73.reuse, R96, R23 ;  /* 0x0000006049177223 */ /* 0x040fe20000000017 */
        /* <DEDUP_REMOVED lines=20> */
[----:B------:R-:W-:Y:S01]  /*88c0*/  F2FP.F16.E5M2.UNPACK_B R151, R151.H1 ;  /* 0x00000097ff97723e */ /* 0x000fe200030004ff */
[----:B------:R-:W-:Y:S01]  /*88d0*/  FMUL R38, R70, R45 ;  /* 0x0000002d46267220 */ /* 0x000fe20000400000 */
[----:B------:R-:W-:Y:S01]  /*88e0*/  F2FP.SATFINITE.E5M2.F32.PACK_AB_MERGE_C R19, R28, R27, RZ ;  /* 0x0000001b1c13723e */ /* 0x000fe200048060ff */
[----:B------:R-:W-:Y:S01]  /*88f0*/  FFMA R31, R73, R104, R31 ;  /* 0x00000068491f7223 */ /* 0x000fe2000000001f */
[C---:B------:R-:W-:Y:S01]  /*8900*/  FMUL R45, R70.reuse, R52 ;  /* 0x00000034462d7220 */ /* 0x040fe20000400000 */
[C---:B------:R-:W-:Y:S01]  /*8910*/  FMUL R52, R70.reuse, R59 ;  /* 0x0000003b46347220 */ /* 0x040fe20000400000 */
[----:B------:R-:W-:Y:S01]  /*8920*/  F2FP.F16.E5M2.UNPACK_B R152, R152.H1 ;  /* 0x00000098ff98723e */ /* 0x000fe200030004ff */
[C---:B------:R-:W-:Y:S01]  /*8930*/  FMUL R59, R70.reuse, R66 ;  /* 0x00000042463b7220 */ /* 0x040fe20000400000 */
[----:B------:R-:W-:Y:S01]  /*8940*/  F2FP.SATFINITE.E5M2.F32.PACK_AB_MERGE_C R66, R13, R12, R14 ;  /* 0x0000000c0d42723e */ /* 0x000fe2000480600e */
        /* <DEDUP_REMOVED lines=11> */
[C---:B------:R-:W-:Y:S01]  /*8a00*/  FFMA R35, R73.reuse, R108, R35 ;  /* 0x0000006c49237223 */ /* 0x040fe20000000023 */
[C---:B------:R-:W-:Y:S01]  /*8a10*/  FMUL R36, R70.reuse, R43 ;  /* 0x0000002b46247220 */ /* 0x040fe20000400000 */
[--C-:B------:R-:W-:Y:S02]  /*8a20*/  HADD2.F32 R112, -RZ, R150.reuse.H0_H0 ;  /* 0x20000096ff707230 */ /* 0x100fe40000004100 */
[C---:B------:R-:W-:Y:S01]  /*8a30*/  FMUL R39, R70.reuse, R46 ;  /* 0x0000002e46277220 */ /* 0x040fe20000400000 */
[----:B------:R-:W-:Y:S02]  /*8a40*/  HADD2.F32 R113, -RZ, R150.H1_H1 ;  /* 0x30000096ff717230 */ /* 0x000fe40000004100 */
        /* <DEDUP_REMOVED lines=12> */
[C---:B------:R-:W-:Y:S01]  /*8b10*/  FMUL R46, R70.reuse, R53 ;  /* 0x00000035462e7220 */ /* 0x040fe20000400000 */
[--C-:B------:R-:W-:Y:S02]  /*8b20*/  HADD2.F32 R120, -RZ, R152.reuse.H0_H0 ;  /* 0x20000098ff787230 */ /* 0x100fe40000004100 */
[C---:B------:R-:W-:Y:S01]  /*8b30*/  FMUL R50, R70.reuse, R57 ;  /* 0x0000003946327220 */ /* 0x040fe20000400000 */
[C---:B------:R-:W-:Y:S01]  /*8b40*/  FMUL R51, R70.reuse, R58 ;  /* 0x0000003a46337220 */ /* 0x040fe20000400000 */
[C---:B------:R-:W-:Y:S01]  /*8b50*/  FMUL R53, R70.reuse, R60 ;  /* 0x0000003c46357220 */ /* 0x040fe20000400000 */
[C---:B------:R-:W-:Y:S01]  /*8b60*/  FFMA R43, R73.reuse, R116, R43 ;  /* 0x00000074492b7223 */ /* 0x040fe2000000002b */
[----:B------:R-:W-:Y:S02]  /*8b70*/  HADD2.F32 R121, -RZ, R152.H1_H1 ;  /* 0x30000098ff797230 */ /* 0x000fe40000004100 */
[C---:B------:R-:W-:Y:S01]  /*8b80*/  FMUL R47, R70.reuse, R54 ;  /* 0x00000036462f7220 */ /* 0x040fe20000400000 */
[C---:B------:R-:W-:Y:S01]  /*8b90*/  FMUL R57, R70.reuse, R64 ;  /* 0x0000004046397220 */ /* 0x040fe20000400000 */
[C---:B------:R-:W-:Y:S01]  /*8ba0*/  FMUL R58, R70.reuse, R65 ;  /* 0x00000041463a7220 */ /* 0x040fe20000400000 */
[C---:B------:R-:W-:Y:S01]  /*8bb0*/  FMUL R60, R70.reuse, R67 ;  /* 0x00000043463c7220 */ /* 0x040fe20000400000 */
[----:B------:R-:W-:Y:S01]  /*8bc0*/  FFMA R44, R73, R117, R44 ;  /* 0x00000075492c7223 */ /* 0x000fe2000000002c */
[C---:B------:R-:W-:Y:S01]  /*8bd0*/  FMUL R48, R70.reuse, R55 ;  /* 0x0000003746307220 */ /* 0x040fe20000400000 */
[----:B------:R-:W-:Y:S01]  /*8be0*/  F2FP.SATFINITE.E5M2.F32.PACK_AB_MERGE_C R64, R5, R4, R76 ;  /* 0x000000040540723e */ /* 0x000fe2000480604c */
[----:B------:R-:W-:Y:S01]  /*8bf0*/  FFMA R45, R73, R118, R45 ;  /* 0x00000076492d7223 */ /* 0x000fe2000000002d */
[----:B------:R-:W-:Y:S01]  /*8c00*/  F2FP.SATFINITE.E5M2.F32.PACK_AB_MERGE_C R65, R9, R8, R78 ;  /* 0x000000080941723e */ /* 0x000fe2000480604e */
[----:B------:R-:W-:Y:S01]  /*8c10*/  FMUL R49, R70, R56 ;  /* 0x0000003846317220 */ /* 0x000fe20000400000 */
[----:B------:R-:W-:Y:S01]  /*8c20*/  F2FP.SATFINITE.E5M2.F32.PACK_AB_MERGE_C R67, R2, R0, R3 ;  /* 0x000000000243723e */ /* 0x000fe20004806003 */
[C---:B------:R-:W-:Y:S01]  /*8c30*/  FFMA R46, R73.reuse, R119, R46 ;  /* 0x00000077492e7223 */ /* 0x040fe2000000002e */
[----:B------:R-:W-:Y:S01]  /*8c40*/  F2FP.F16.E5M2.UNPACK_B R154, R154.H1 ;  /* 0x0000009aff9a723e */ /* 0x000fe200030004ff */
[--C-:B------:R-:W-:Y:S02]  /*8c50*/  HADD2.F32 R124, -RZ, R153.reuse.H0_H0 ;  /* 0x20000099ff7c7230 */ /* 0x100fe40000004100 */
[C---:B------:R-:W-:Y:S01]  /*8c60*/  FFMA R47, R73.reuse, R120, R47 ;  /* 0x00000078492f7223 */ /* 0x040fe2000000002f */
[----:B------:R1:W-:Y:S01]  /*8c70*/  STS.128 [R137+UR44+0x6200], R64 ;  /* 0x0062004089007988 */ /* 0x0003e20008000c2c */
[----:B------:R-:W-:Y:S02]  /*8c80*/  HADD2.F32 R125, -RZ, R153.H1_H1 ;  /* 0x30000099ff7d7230 */ /* 0x000fe40000004100 */
[C---:B------:R-:W-:Y:S01]  /*8c90*/  FFMA R48, R73.reuse, R121, R48 ;  /* 0x0000007949307223 */ /* 0x040fe20000000030 */
[C---:B------:R-:W-:Y:S01]  /*8ca0*/  FFMA R49, R73.reuse, R122, R49 ;  /* 0x0000007a49317223 */ /* 0x040fe20000000031 */
[----:B------:R-:W-:Y:S01]  /*8cb0*/  F2FP.F16.E5M2.UNPACK_B R155, R155.H1 ;  /* 0x0000009bff9b723e */ /* 0x000fe200030004ff */
[C---:B------:R-:W-:Y:S01]  /*8cc0*/  FFMA R50, R73.reuse, R123, R50 ;  /* 0x0000007b49327223 */ /* 0x040fe20000000032 */
[----:B------:R-:W-:Y:S01]  /*8cd0*/  FMUL R54, R70, R61 ;  /* 0x0000003d46367220 */ /* 0x000fe20000400000 */
[--C-:B------:R-:W-:Y:S01]  /*8ce0*/  HADD2.F32 R128, -RZ, R154.reuse.H0_H0 ;  /* 0x2000009aff807230 */ /* 0x100fe20000004100 */
[----:B------:R1:W-:Y:S01]  /*8cf0*/  STS.128 [R179+0x6010], R16 ;  /* 0x00601010b3007388 */ /* 0x0003e20000000c00 */
[----:B------:R-:W-:Y:S01]  /*8d00*/  F2FP.SATFINITE.E5M2.F32.PACK_AB_MERGE_C R35, R36, R35, RZ ;  /* 0x000000232423723e */ /* 0x000fe200048060ff */
[C---:B------:R-:W-:Y:S01]  /*8d10*/  FFMA R51, R73.reuse, R124, R51 ;  /* 0x0000007c49337223 */ /* 0x040fe20000000033 */
[----:B------:R-:W-:Y:S01]  /*8d20*/  F2FP.SATFINITE.E5M2.F32.PACK_AB_MERGE_C R39, R40, R39, RZ ;  /* 0x000000272827723e */ /* 0x000fe200048060ff */
[----:B------:R-:W-:Y:S02]  /*8d30*/  HADD2.F32 R129, -RZ, R154.H1_H1 ;  /* 0x3000009aff817230 */ /* 0x000fe40000004100 */
[C---:B------:R-:W-:Y:S01]  /*8d40*/  FMUL R55, R70.reuse, R62 ;  /* 0x0000003e46377220 */ /* 0x040fe20000400000 */
[C---:B------:R-:W-:Y:S01]  /*8d50*/  FFMA R52, R73.reuse, R125, R52 ;  /* 0x0000007d49347223 */ /* 0x040fe20000000034 */
[----:B------:R-:W-:Y:S01]  /*8d60*/  FMUL R56, R70, R63 ;  /* 0x0000003f46387220 */ /* 0x000fe20000400000 */
[C---:B------:R-:W-:Y:S01]  /*8d70*/  FFMA R53, R73.reuse, R126, R53 ;  /* 0x0000007e49357223 */ /* 0x040fe20000000035 */
[C---:B------:R-:W-:Y:S01]  /*8d80*/  FFMA R54, R73.reuse, R127, R54 ;  /* 0x0000007f49367223 */ /* 0x040fe20000000036 */
[--C-:B------:R-:W-:Y:S02]  /*8d90*/  HADD2.F32 R74, -RZ, R155.reuse.H0_H0 ;  /* 0x2000009bff4a7230 */ /* 0x100fe40000004100 */
[C---:B------:R-:W-:Y:S01]  /*8da0*/  FFMA R55, R73.reuse, R128, R55 ;  /* 0x0000008049377223 */ /* 0x040fe20000000037 */
[----:B------:R-:W-:Y:S02]  /*8db0*/  HADD2.F32 R131, -RZ, R155.H1_H1 ;  /* 0x3000009bff837230 */ /* 0x000fe40000004100 */
[C---:B------:R-:W-:Y:S01]  /*8dc0*/  FFMA R56, R73.reuse, R129, R56 ;  /* 0x0000008149387223 */ /* 0x040fe20000000038 */
[----:B------:R-:W-:Y:S01]  /*8dd0*/  F2FP.SATFINITE.E5M2.F32.PACK_AB_MERGE_C R43, R44, R43, RZ ;  /* 0x0000002b2c2b723e */ /* 0x000fe200048060ff */
[C---:B------:R-:W-:Y:S01]  /*8de0*/  FFMA R57, R73.reuse, R72, R57 ;  /* 0x0000004849397223 */ /* 0x040fe20000000039 */
[C---:B------:R-:W-:Y:S01]  /*8df0*/  FFMA R58, R73.reuse, R75, R58 ;  /* 0x0000004b493a7223 */ /* 0x040fe2000000003a */
[C---:B------:R-:W-:Y:S01]  /*8e00*/  FFMA R59, R73.reuse, R74, R59 ;  /* 0x0000004a493b7223 */ /* 0x040fe2000000003b */
[----:B------:R-:W-:Y:S01]  /*8e10*/  F2FP.SATFINITE.E5M2.F32.PACK_AB_MERGE_C R33, R34, R33, R35 ;  /* 0x000000212221723e */ /* 0x000fe20004806023 */
[----:B------:R-:W-:Y:S01]  /*8e20*/  FFMA R60, R73, R131, R60 ;  /* 0x00000083493c7223 */ /* 0x000fe2000000003c */
[----:B------:R-:W-:Y:S02]  /*8e30*/  F2FP.SATFINITE.E5M2.F32.PACK_AB_MERGE_C R32, R30, R29, R32 ;  /* 0x0000001d1e20723e */ /* 0x000fe40004806020 */
        /* <DEDUP_REMOVED lines=11> */
[----:B------:R-:W-:Y:S03]  /*8ef0*/  IADD3 R68, PT, PT, R68, 0x1, RZ ;  /* 0x0000000144447810 */ /* 0x000fe60007ffe0ff */
        /* <DEDUP_REMOVED lines=10> */
[----:B------:R-:W-:Y:S02]  /*8fa0*/  UIADD3 UR9, UPT, UPT, UR49, 0x40, URZ ;  /* 0x0000004031097890 */ /* 0x000fe4000fffe0ff */
[----:B------:R-:W-:Y:S01]  /*8fb0*/  UIADD3 UR8, UPT, UPT, UR44, 0x6200, URZ ;  /* 0x000062002c087890 */ /* 0x000fe2000fffe0ff */
[----:B------:R-:W-:Y:S01]  /*8fc0*/  UMOV UR10, UR50 ;  /* 0x00000032000a7c82 */ /* 0x000fe20008000000 */
[----:B------:R-:W-:Y:S01]  /*8fd0*/  UMOV UR11, UR36 ;  /* 0x00000024000b7c82 */ /* 0x000fe20008000000 */
[----:B--2---:R-:W-:Y:S04]  /*8fe0*/  UIADD3 UR4, UP0, UPT, UR6, 0x680, URZ ;  /* 0x0000068006047890 */ /* 0x004fe8000ff1e0ff */
[----:B------:R-:W-:Y:S09]  /*8ff0*/  UIADD3.X UR5, UPT, UPT, URZ, UR7, URZ, UP0, !UPT ;  /* 0x00000007ff057290 */ /* 0x000ff200087fe4ff */
[----:B------:R2:W-:Y:S01]  /*9000*/  UTMASTG.3D [UR8], [UR4] ;  /* 0x00000008040073b5 */ /* 0x0005e20008010000 */
[----:B------:R0:W-:Y:S01]  /*9010*/  UTMACMDFLUSH ;  /* 0x00000000000079b7 */ /* 0x0001e20000000000 */
[----:B--2---:R-:W-:Y:S04]  /*9020*/  DEPBAR.LE SB0, 0x1 ;  /* 0x000080400000791a */ /* 0x004fe80000000000 */
.L_x_126:
[----:B------:R-:W-:Y:S05]  /*9030*/  BSYNC.RECONVERGENT B0 ;  /* 0x0000000000007941 */ /* 0x000fea0003800200 */
.L_x_125:
[----:B------:R-:W-:Y:S01]  /*9040*/  BAR.SYNC.DEFER_BLOCKING 0x1, 0x80 ;  /* 0x0042000000007b1d */ /* 0x000fe20000010000 */
[----:B------:R-:W-:Y:S01]  /*9050*/  ISETP.NE.AND P0, PT, R162, 0x2, PT ;  /* 0x00000002a200780c */ /* 0x000fe20003f05270 */
[----:B------:R-:W-:Y:S01]  /*9060*/  UISETP.NE.AND UP0, UPT, UR45, URZ, UPT ;  /* 0x000000ff2d00728c */ /* 0x000fe2000bf05270 */
[----:B------:R-:W-:Y:S01]  /*9070*/  ISETP.NE.AND P1, PT, R68, 0x4, PT ;  /* 0x000000044400780c */ /* 0x000fe20003f25270 */
[----:B------:R-:W-:Y:S01]  /*9080*/  UIADD3 UR20, UPT, UPT, UR37, UR59, URZ ;  /* 0x0000003b25147290 */ /* 0x000fe2000fffe0ff */
[----:B------:R-:W-:Y:S01]  /*9090*/  SEL R0, RZ, 0x1, P0 ;  /* 0x00000001ff007807 */ /* 0x000fe20000000000 */
[----:B------:R-:W-:Y:S01]  /*90a0*/  UIADD3 UR16, UPT, UPT, UR38, UR62, URZ ;  /* 0x0000003e26107290 */ /* 0x000fe2000fffe0ff */
[----:B------:R-:W-:Y:S02]  /*90b0*/  SEL R3, RZ, 0x1, P1 ;  /* 0x00000001ff037807 */ /* 0x000fe40000800000 */
[----:B------:R-:W-:Y:S02]  /*90c0*/  LOP3.LUT R167, R167, R0, RZ, 0x3c, !PT ;  /* 0x00000000a7a77212 */ /* 0x000fe400078e3cff */
[----:B------:R-:W-:Y:S02]  /*90d0*/  LOP3.LUT R168, R168, R3, RZ, 0x3c, !PT ;  /* 0x00000003a8a87212 */ /* 0x000fe400078e3cff */
[----:B------:R-:W-:Y:S02]  /*90e0*/  SEL R162, R162, RZ, P0 ;  /* 0x000000ffa2a27207 */ /* 0x000fe40000000000 */
[----:B------:R-:W-:Y:S01]  /*90f0*/  SEL R68, R68, RZ, P1 ;  /* 0x000000ff44447207 */ /* 0x000fe20000800000 */
[----:B------:R-:W-:Y:S01]  /*9100*/  UMOV UR36, UR58 ;  /* 0x0000003a00247c82 */ /* 0x000fe20008000000 */
[----:B------:R-:W-:Y:S05]  /*9110*/  BRA.U UP0, `(.L_x_127) ;  /* 0xffffffc500647547 */ /* 0x000fea000b83ffff */
[----:B------:R-:W-:Y:S05]  /*9120*/  EXIT ;  /* 0x000000000000794d */ /* 0x000fea0003800000 */
.L_x_24:
[----:B-1----:R1:W2:Y:S02]  /*9130*/  SYNCS.PHASECHK.TRANS64.TRYWAIT P0, [R0+URZ+0x120], R3 ;  /* 0x00012003000075a7 */ /* 0x0022a400080011ff */
[----:B--2---:R-:W-:Y:S05]  /*9140*/  @!P0 NANOSLEEP.SYNCS 0x989680 ;  /* 0x009896800000895d */ /* 0x004fea0003900000 */
[----:B------:R-:W2:Y:S02]  /*9150*/  @!P0 SYNCS.PHASECHK.TRANS64 P0, [R0+URZ+0x120], R3 ;  /* 0x00012003000085a7 */ /* 0x000ea400080010ff */
[----:B--2---:R-:W-:Y:S05]  /*9160*/  @!P0 BRA `(.L_x_24) ;  /* 0xfffffffc00f08947 */ /* 0x004fea000383ffff */
[----:B------:R-:W-:Y:S05]  /*9170*/  BRA `(.L_x_128) ;  /* 0xffffff8800347947 */ /* 0x000fea000383ffff */
.L_x_27:
[----:B-1----:R-:W-:-:S07]  /*9180*/  MOV R0, UR33 ;  /* 0x0000002100007c02 */ /* 0x002fce0008000f00 */
.L_x_129:
[----:B-1----:R1:W2:Y:S02]  /*9190*/  SYNCS.PHASECHK.TRANS64.TRYWAIT P0, [R0+URZ+0x40], R3 ;  /* 0x00004003000075a7 */ /* 0x0022a400080011ff */
[----:B--2---:R-:W-:Y:S05]  /*91a0*/  @!P0 NANOSLEEP.SYNCS 0x989680 ;  /* 0x009896800000895d */ /* 0x004fea0003900000 */
[----:B------:R-:W2:Y:S02]  /*91b0*/  @!P0 SYNCS.PHASECHK.TRANS64 P0, [R0+URZ+0x40], R3 ;  /* 0x00004003000085a7 */ /* 0x000ea400080010ff */
[----:B--2---:R-:W-:Y:S05]  /*91c0*/  @!P0 BRA `(.L_x_129) ;  /* 0xfffffffc00f08947 */ /* 0x004fea000383ffff */
[----:B------:R-:W-:Y:S05]  /*91d0*/  BRA `(.L_x_26) ;  /* 0xffffff8800847947 */ /* 0x000fea000383ffff */
.L_x_34:
[----:B-1----:R-:W-:-:S07]  /*91e0*/  MOV R0, UR17 ;  /* 0x0000001100007c02 */ /* 0x002fce0008000f00 */
.L_x_130:
[----:B-1----:R1:W2:Y:S02]  /*91f0*/  SYNCS.PHASECHK.TRANS64.TRYWAIT P0, [R0+URZ+0x40], R3 ;  /* 0x00004003000075a7 */ /* 0x0022a400080011ff */
[----:B--2---:R-:W-:Y:S05]  /*9200*/  @!P0 NANOSLEEP.SYNCS 0x989680 ;  /* 0x009896800000895d */ /* 0x004fea0003900000 */
[----:B------:R-:W2:Y:S02]  /*9210*/  @!P0 SYNCS.PHASECHK.TRANS64 P0, [R0+URZ+0x40], R3 ;  /* 0x00004003000085a7 */ /* 0x000ea400080010ff */
[----:B--2---:R-:W-:Y:S05]  /*9220*/  @!P0 BRA `(.L_x_130) ;  /* 0xfffffffc00f08947 */ /* 0x004fea000383ffff */
[----:B------:R-:W-:Y:S05]  /*9230*/  BRA `(.L_x_33) ;  /* 0xffffff8c00447947 */ /* 0x000fea000383ffff */
.L_x_39:
[----:B-1----:R1:W2:Y:S02]  /*9240*/  SYNCS.PHASECHK.TRANS64.TRYWAIT P0, [R3+URZ+0xb0], R0 ;  /* 0x0000b000030075a7 */ /* 0x0022a400080011ff */
[----:B--2---:R-:W-:Y:S05]  /*9250*/  @!P0 NANOSLEEP.SYNCS 0x989680 ;  /* 0x009896800000895d */ /* 0x004fea0003900000 */
[----:B------:R-:W2:Y:S02]  /*9260*/  @!P0 SYNCS.PHASECHK.TRANS64 P0, [R3+URZ+0xb0], R0 ;  /* 0x0000b000030085a7 */ /* 0x000ea400080010ff */
[----:B--2---:R-:W-:Y:S05]  /*9270*/  @!P0 BRA `(.L_x_39) ;  /* 0xfffffffc00f08947 */ /* 0x004fea000383ffff */
[----:B------:R-:W-:Y:S05]  /*9280*/  BRA `(.L_x_131) ;  /* 0xffffff8c00e87947 */ /* 0x000fea000383ffff */
.L_x_43:
[----:B-1----:R-:W-:-:S07]  /*9290*/  MOV R0, UR4 ;  /* 0x0000000400007c02 */ /* 0x002fce0008000f00 */
.L_x_132:
[----:B-1----:R1:W2:Y:S02]  /*92a0*/  SYNCS.PHASECHK.TRANS64.TRYWAIT P0, [R0+URZ], R3 ;  /* 0x00000003000075a7 */ /* 0x0022a400080011ff */
[----:B--2---:R-:W-:Y:S05]  /*92b0*/  @!P0 NANOSLEEP.SYNCS 0x989680 ;  /* 0x009896800000895d */ /* 0x004fea0003900000 */
[----:B------:R-:W2:Y:S02]  /*92c0*/  @!P0 SYNCS.PHASECHK.TRANS64 P0, [R0+URZ], R3 ;  /* 0x00000003000085a7 */ /* 0x000ea400080010ff */
[----:B--2---:R-:W-:Y:S05]  /*92d0*/  @!P0 BRA `(.L_x_132) ;  /* 0xfffffffc00f08947 */ /* 0x004fea000383ffff */
[----:B------:R-:W-:Y:S05]  /*92e0*/  BRA `(.L_x_133) ;  /* 0xffffff94008c7947 */ /* 0x000fea000383ffff */
.L_x_44:
[----:B------:R-:W-:-:S07]  /*92f0*/  MOV R0, UR5 ;  /* 0x0000000500007c02 */ /* 0x000fce0008000f00 */
.L_x_134:
[----:B-1----:R1:W2:Y:S02]  /*9300*/  SYNCS.PHASECHK.TRANS64.TRYWAIT P0, [R0+URZ], R3 ;  /* 0x00000003000075a7 */ /* 0x0022a400080011ff */
[----:B--2---:R-:W-:Y:S05]  /*9310*/  @!P0 NANOSLEEP.SYNCS 0x989680 ;  /* 0x009896800000895d */ /* 0x004fea0003900000 */
[----:B------:R-:W2:Y:S02]  /*9320*/  @!P0 SYNCS.PHASECHK.TRANS64 P0, [R0+URZ], R3 ;  /* 0x00000003000085a7 */ /* 0x000ea400080010ff */
[----:B--2---:R-:W-:Y:S05]  /*9330*/  @!P0 BRA `(.L_x_134) ;  /* 0xfffffffc00f08947 */ /* 0x004fea000383ffff */
[----:B------:R-:W-:Y:S05]  /*9340*/  BRA `(.L_x_135) ;  /* 0xffffff9400987947 */ /* 0x000fea000383ffff */
.L_x_45:
[----:B------:R-:W-:-:S07]  /*9350*/  MOV R0, UR5 ;  /* 0x0000000500007c02 */ /* 0x000fce0008000f00 */
.L_x_136:
[----:B-1----:R1:W2:Y:S02]  /*9360*/  SYNCS.PHASECHK.TRANS64.TRYWAIT P0, [R0+URZ], R3 ;  /* 0x00000003000075a7 */ /* 0x0022a400080011ff */
[----:B--2---:R-:W-:Y:S05]  /*9370*/  @!P0 NANOSLEEP.SYNCS 0x989680 ;  /* 0x009896800000895d */ /* 0x004fea0003900000 */
[----:B------:R-:W2:Y:S02]  /*9380*/  @!P0 SYNCS.PHASECHK.TRANS64 P0, [R0+URZ], R3 ;  /* 0x00000003000085a7 */ /* 0x000ea400080010ff */
[----:B--2---:R-:W-:Y:S05]  /*9390*/  @!P0 BRA `(.L_x_136) ;  /* 0xfffffffc00f08947 */ /* 0x004fea000383ffff */
[----:B------:R-:W-:Y:S05]  /*93a0*/  BRA `(.L_x_137) ;  /* 0xffffff9400a47947 */ /* 0x000fea000383ffff */
.L_x_46:
[----:B------:R-:W-:-:S07]  /*93b0*/  MOV R0, UR5 ;  /* 0x0000000500007c02 */ /* 0x000fce0008000f00 */
.L_x_138:
[----:B-1----:R1:W2:Y:S02]  /*93c0*/  SYNCS.PHASECHK.TRANS64.TRYWAIT P0, [R0+URZ], R3 ;  /* 0x00000003000075a7 */ /* 0x0022a400080011ff */
[----:B--2---:R-:W-:Y:S05]  /*93d0*/  @!P0 NANOSLEEP.SYNCS 0x989680 ;  /* 0x009896800000895d */ /* 0x004fea0003900000 */
[----:B------:R-:W2:Y:S02]  /*93e0*/  @!P0 SYNCS.PHASECHK.TRANS64 P0, [R0+URZ], R3 ;  /* 0x00000003000085a7 */ /* 0x000ea400080010ff */
[----:B--2---:R-:W-:Y:S05]  /*93f0*/  @!P0 BRA `(.L_x_138) ;  /* 0xfffffffc00f08947 */ /* 0x004fea000383ffff */
[----:B------:R-:W-:Y:S05]  /*9400*/  BRA `(.L_x_139) ;  /* 0xffffff9400b07947 */ /* 0x000fea000383ffff */
.L_x_47:
[----:B------:R-:W-:-:S07]  /*9410*/  MOV R0, UR5 ;  /* 0x0000000500007c02 */ /* 0x000fce0008000f00 */
.L_x_140:
[----:B-1----:R1:W2:Y:S02]  /*9420*/  SYNCS.PHASECHK.TRANS64.TRYWAIT P0, [R0+URZ], R3 ;  /* 0x00000003000075a7 */ /* 0x0022a400080011ff */
[----:B--2---:R-:W-:Y:S05]  /*9430*/  @!P0 NANOSLEEP.SYNCS 0x989680 ;  /* 0x009896800000895d */ /* 0x004fea0003900000 */
[----:B------:R-:W2:Y:S02]  /*9440*/  @!P0 SYNCS.PHASECHK.TRANS64 P0, [R0+URZ], R3 ;  /* 0x00000003000085a7 */ /* 0x000ea400080010ff */
[----:B--2---:R-:W-:Y:S05]  /*9450*/  @!P0 BRA `(.L_x_140) ;  /* 0xfffffffc00f08947 */ /* 0x004fea000383ffff */
[----:B------:R-:W-:Y:S05]  /*9460*/  BRA `(.L_x_141) ;  /* 0xffffff9400bc7947 */ /* 0x000fea000383ffff */
.L_x_48:
[----:B------:R-:W-:-:S07]  /*9470*/  MOV R0, UR5 ;  /* 0x0000000500007c02 */ /* 0x000fce0008000f00 */
.L_x_142:
[----:B-1----:R1:W2:Y:S02]  /*9480*/  SYNCS.PHASECHK.TRANS64.TRYWAIT P0, [R0+URZ], R3 ;  /* 0x00000003000075a7 */ /* 0x0022a400080011ff */
[----:B--2---:R-:W-:Y:S05]  /*9490*/  @!P0 NANOSLEEP.SYNCS 0x989680 ;  /* 0x009896800000895d */ /* 0x004fea0003900000 */
[----:B------:R-:W2:Y:S02]  /*94a0*/  @!P0 SYNCS.PHASECHK.TRANS64 P0, [R0+URZ], R3 ;  /* 0x00000003000085a7 */ /* 0x000ea400080010ff */
[----:B--2---:R-:W-:Y:S05]  /*94b0*/  @!P0 BRA `(.L_x_142) ;  /* 0xfffffffc00f08947 */ /* 0x004fea000383ffff */
[----:B------:R-:W-:Y:S05]  /*94c0*/  BRA `(.L_x_143) ;  /* 0xffffff9400c87947 */ /* 0x000fea000383ffff */
.L_x_49:
[----:B------:R-:W-:-:S07]  /*94d0*/  MOV R0, UR5 ;  /* 0x0000000500007c02 */ /* 0x000fce0008000f00 */
.L_x_144:
[----:B-1----:R1:W2:Y:S02]  /*94e0*/  SYNCS.PHASECHK.TRANS64.TRYWAIT P0, [R0+URZ], R3 ;  /* 0x00000003000075a7 */ /* 0x0022a400080011ff */
[----:B--2---:R-:W-:Y:S05]  /*94f0*/  @!P0 NANOSLEEP.SYNCS 0x989680 ;  /* 0x009896800000895d */ /* 0x004fea0003900000 */
[----:B------:R-:W2:Y:S02]  /*9500*/  @!P0 SYNCS.PHASECHK.TRANS64 P0, [R0+URZ], R3 ;  /* 0x00000003000085a7 */ /* 0x000ea400080010ff */
[----:B--2---:R-:W-:Y:S05]  /*9510*/  @!P0 BRA `(.L_x_144) ;  /* 0xfffffffc00f08947 */ /* 0x004fea000383ffff */
[----:B------:R-:W-:Y:S05]  /*9520*/  BRA `(.L_x_145) ;  /* 0xffffff9400d47947 */ /* 0x000fea000383ffff */
.L_x_52:
[----:B-1----:R1:W2:Y:S02]  /*9530*/  SYNCS.PHASECHK.TRANS64.TRYWAIT P0, [R2+URZ+0x110], R5 ;  /* 0x00011005020075a7 */ /* 0x0022a400080011ff */
[----:B--2---:R-:W-:Y:S05]  /*9540*/  @!P0 NANOSLEEP.SYNCS 0x989680 ;  /* 0x009896800000895d */ /* 0x004fea0003900000 */
[----:B------:R-:W2:Y:S02]  /*9550*/  @!P0 SYNCS.PHASECHK.TRANS64 P0, [R2+URZ+0x110], R5 ;  /* 0x00011005020085a7 */ /* 0x000ea400080010ff */
[----:B--2---:R-:W-:Y:S05]  /*9560*/  @!P0 BRA `(.L_x_52) ;  /* 0xfffffffc00f08947 */ /* 0x004fea000383ffff */
[----:B------:R-:W-:Y:S05]  /*9570*/  BRA `(.L_x_146) ;  /* 0xffffff9800307947 */ /* 0x000fea000383ffff */
.L_x_53:
[----:B------:R-:W-:-:S07]  /*9580*/  MOV R2, UR4 ;  /* 0x0000000400027c02 */ /* 0x000fce0008000f00 */
.L_x_147:
[----:B-1----:R1:W2:Y:S02]  /*9590*/  SYNCS.PHASECHK.TRANS64.TRYWAIT P0, [R2+URZ+0xc0], R5 ;  /* 0x0000c005020075a7 */ /* 0x0022a400080011ff */
[----:B--2---:R-:W-:Y:S05]  /*95a0*/  @!P0 NANOSLEEP.SYNCS 0x989680 ;  /* 0x009896800000895d */ /* 0x004fea0003900000 */
[----:B------:R-:W2:Y:S02]  /*95b0*/  @!P0 SYNCS.PHASECHK.TRANS64 P0, [R2+URZ+0xc0], R5 ;  /* 0x0000c005020085a7 */ /* 0x000ea400080010ff */
[----:B--2---:R-:W-:Y:S05]  /*95c0*/  @!P0 BRA `(.L_x_147) ;  /* 0xfffffffc00f08947 */ /* 0x004fea000383ffff */
[----:B------:R-:W-:Y:S05]  /*95d0*/  BRA `(.L_x_148) ;  /* 0xffffff9800407947 */ /* 0x000fea000383ffff */
.L_x_54:
[----:B-1----:R1:W2:Y:S02]  /*95e0*/  SYNCS.PHASECHK.TRANS64.TRYWAIT P1, [R2+URZ+0xb0], R5 ;  /* 0x0000b005020075a7 */ /* 0x0022a400080211ff */
[----:B--2---:R-:W-:Y:S05]  /*95f0*/  @!P1 NANOSLEEP.SYNCS 0x989680 ;  /* 0x009896800000995d */ /* 0x004fea0003900000 */
[----:B------:R-:W2:Y:S02]  /*9600*/  @!P1 SYNCS.PHASECHK.TRANS64 P1, [R2+URZ+0xb0], R5 ;  /* 0x0000b005020095a7 */ /* 0x000ea400080210ff */
[----:B--2---:R-:W-:Y:S05]  /*9610*/  @!P1 BRA `(.L_x_54) ;  /* 0xfffffffc00f09947 */ /* 0x004fea000383ffff */
[----:B------:R-:W-:Y:S05]  /*9620*/  BRA `(.L_x_149) ;  /* 0xffffff9800707947 */ /* 0x000fea000383ffff */
.L_x_57:
[----:B------:R-:W-:-:S07]  /*9630*/  MOV R0, UR4 ;  /* 0x0000000400007c02 */ /* 0x000fce0008000f00 */
.L_x_150:
[----:B-1----:R1:W2:Y:S02]  /*9640*/  SYNCS.PHASECHK.TRANS64.TRYWAIT P0, [R0+URZ+0xc0], R3 ;  /* 0x0000c003000075a7 */ /* 0x0022a400080011ff */
[----:B--2---:R-:W-:Y:S05]  /*9650*/  @!P0 NANOSLEEP.SYNCS 0x989680 ;  /* 0x009896800000895d */ /* 0x004fea0003900000 */
[----:B------:R-:W2:Y:S02]  /*9660*/  @!P0 SYNCS.PHASECHK.TRANS64 P0, [R0+URZ+0xc0], R3 ;  /* 0x0000c003000085a7 */ /* 0x000ea400080010ff */
[----:B--2---:R-:W-:Y:S05]  /*9670*/  @!P0 BRA `(.L_x_150) ;  /* 0xfffffffc00f08947 */ /* 0x004fea000383ffff */
[----:B------:R-:W-:Y:S05]  /*9680*/  BRA `(.L_x_56) ;  /* 0xffffff9800c47947 */ /* 0x000fea000383ffff */
.L_x_66:
[----:B-1----:R-:W-:-:S04]  /*9690*/  MOV R0, UR5 ;  /* 0x0000000500007c02 */ /* 0x002fc80008000f00 */
[----:B------:R1:W2:Y:S03]  /*96a0*/  SYNCS.PHASECHK.TRANS64.TRYWAIT P0, [R0+URZ+0x8], R7 ;  /* 0x00000807000075a7 */ /* 0x0002a600080011ff */
[----:B--2---:R-:W-:Y:S05]  /*96b0*/  @!P0 NANOSLEEP.SYNCS 0x989680 ;  /* 0x009896800000895d */ /* 0x004fea0003900000 */
[----:B------:R-:W2:Y:S02]  /*96c0*/  @!P0 SYNCS.PHASECHK.TRANS64 P0, [R0+URZ+0x8], R7 ;  /* 0x00000807000085a7 */ /* 0x000ea400080010ff */
[----:B--2---:R-:W-:Y:S05]  /*96d0*/  @!P0 BRA `(.L_x_66) ;  /* 0xfffffffc00ec8947 */ /* 0x004fea000383ffff */
[----:B------:R-:W-:Y:S05]  /*96e0*/  BRA `(.L_x_65) ;  /* 0xffffff9c00787947 */ /* 0x000fea000383ffff */
.L_x_68:
[----:B------:R-:W-:Y:S01]  /*96f0*/  BSSY B0, `(.L_x_151) ;  /* 0x0000006000007945 */ /* 0x000fe20003800000 */
[----:B------:R-:W-:-:S07]  /*9700*/  MOV R15, 0xffffffff ;  /* 0xffffffff000f7802 */ /* 0x000fce0000000f00 */
[----:B-1---5:R-:W-:Y:S05]  /*9710*/  WARPSYNC.COLLECTIVE R15, `(.L_x_152) ;  /* 0x000000000f0c7348 */ /* 0x022fea0003c00000 */
[----:B------:R-:W-:Y:S02]  /*9720*/  ELECT P6, UR79, PT ;  /* 0x00000000004f782f */ /* 0x000fe400038c0000 */
[----:B------:R-:W-:Y:S01]  /*9730*/  MOV R14, UR79 ;  /* 0x0000004f000e7c02 */ /* 0x000fe20008000f00 */
[----:B-1---5:R-:W-:Y:S10]  /*9740*/  ENDCOLLECTIVE ;  /* 0x000000000000791b */ /* 0x022ff40003800000 */
.L_x_152:
[----:B------:R-:W-:Y:S05]  /*9750*/  BSYNC B0 ;  /* 0x0000000000007941 */ /* 0x000fea0003800000 */
.L_x_151:
[----:B------:R-:W-:Y:S01]  /*9760*/  PLOP3.LUT P0, PT, P6, PT, PT, 0x80, 0x8 ;  /* 0x000000000008781c */ /* 0x000fe2000370f070 */
[----:B------:R-:W-:-:S12]  /*9770*/  BRA `(.L_x_153) ;  /* 0xffffff9c00a47947 */ /* 0x000fd8000383ffff */
.L_x_70:
[----:B-1----:R-:W-:-:S04]  /*9780*/  MOV R0, UR5 ;  /* 0x0000000500007c02 */ /* 0x002fc80008000f00 */
[----:B------:R1:W2:Y:S03]  /*9790*/  SYNCS.PHASECHK.TRANS64.TRYWAIT P0, [R0+URZ+0x8], R5 ;  /* 0x00000805000075a7 */ /* 0x0002a600080011ff */
[----:B--2---:R-:W-:Y:S05]  /*97a0*/  @!P0 NANOSLEEP.SYNCS 0x989680 ;  /* 0x009896800000895d */ /* 0x004fea0003900000 */
[----:B------:R-:W2:Y:S02]  /*97b0*/  @!P0 SYNCS.PHASECHK.TRANS64 P0, [R0+URZ+0x8], R5 ;  /* 0x00000805000085a7 */ /* 0x000ea400080010ff */
[----:B--2---:R-:W-:Y:S05]  /*97c0*/  @!P0 BRA `(.L_x_70) ;  /* 0xfffffffc00ec8947 */ /* 0x004fea000383ffff */
[----:B------:R-:W-:Y:S05]  /*97d0*/  BRA `(.L_x_69) ;  /* 0xffffff9c00a87947 */ /* 0x000fea000383ffff */
.L_x_71:
[----:B-1----:R1:W2:Y:S02]  /*97e0*/  SYNCS.PHASECHK.TRANS64.TRYWAIT P0, [R0+URZ+0xb0], R5 ;  /* 0x0000b005000075a7 */ /* 0x0022a400080011ff */
[----:B--2---:R-:W-:Y:S05]  /*97f0*/  @!P0 NANOSLEEP.SYNCS 0x989680 ;  /* 0x009896800000895d */ /* 0x004fea0003900000 */
[----:B------:R-:W2:Y:S02]  /*9800*/  @!P0 SYNCS.PHASECHK.TRANS64 P0, [R0+URZ+0xb0], R5 ;  /* 0x0000b005000085a7 */ /* 0x000ea400080010ff */
[----:B--2---:R-:W-:Y:S05]  /*9810*/  @!P0 BRA `(.L_x_71) ;  /* 0xfffffffc00f08947 */ /* 0x004fea000383ffff */
[----:B------:R-:W-:Y:S05]  /*9820*/  BRA `(.L_x_154) ;  /* 0xffffffa000947947 */ /* 0x000fea000383ffff */
.L_x_73:
[----:B------:R-:W-:-:S07]  /*9830*/  MOV R0, UR31 ;  /* 0x0000001f00007c02 */ /* 0x000fce0008000f00 */
.L_x_155:
[----:B-1----:R1:W2:Y:S02]  /*9840*/  SYNCS.PHASECHK.TRANS64.TRYWAIT P0, [R0+URZ+0xf0], R5 ;  /* 0x0000f005000075a7 */ /* 0x0022a400080011ff */
[----:B--2---:R-:W-:Y:S05]  /*9850*/  @!P0 NANOSLEEP.SYNCS 0x989680 ;  /* 0x009896800000895d */ /* 0x004fea0003900000 */
[----:B------:R-:W2:Y:S02]  /*9860*/  @!P0 SYNCS.PHASECHK.TRANS64 P0, [R0+URZ+0xf0], R5 ;  /* 0x0000f005000085a7 */ /* 0x000ea400080010ff */
[----:B--2---:R-:W-:Y:S05]  /*9870*/  @!P0 BRA `(.L_x_155) ;  /* 0xfffffffc00f08947 */ /* 0x004fea000383ffff */
[----:B------:R-:W-:Y:S05]  /*9880*/  BRA `(.L_x_156) ;  /* 0xffffffa000e07947 */ /* 0x000fea000383ffff */
.L_x_76:
[----:B------:R-:W-:Y:S07]  /*9890*/  MOV R0, UR5 ;  /* 0x0000000500007c02 */ /* 0x000fee0008000f00 */
.L_x_157:
[----:B-1----:R1:W2:Y:S02]  /*98a0*/  SYNCS.PHASECHK.TRANS64.TRYWAIT P0, [R0+URZ], R5 ;  /* 0x00000005000075a7 */ /* 0x0022a400080011ff */
[----:B--2---:R-:W-:Y:S05]  /*98b0*/  @!P0 NANOSLEEP.SYNCS 0x989680 ;  /* 0x009896800000895d */ /* 0x004fea0003900000 */
[----:B------:R-:W2:Y:S02]  /*98c0*/  @!P0 SYNCS.PHASECHK.TRANS64 P0, [R0+URZ], R5 ;  /* 0x00000005000085a7 */ /* 0x000ea400080010ff */
[----:B--2---:R-:W-:Y:S05]  /*98d0*/  @!P0 BRA `(.L_x_157) ;  /* 0xfffffffc00f08947 */ /* 0x004fea000383ffff */
[----:B------:R-:W-:Y:S05]  /*98e0*/  BRA `(.L_x_75) ;  /* 0xffffffa000f47947 */ /* 0x000fea000383ffff */
.L_x_80:
[----:B-1----:R-:W-:-:S07]  /*98f0*/  MOV R0, UR4 ;  /* 0x0000000400007c02 */ /* 0x002fce0008000f00 */
.L_x_158:
[----:B-1----:R1:W2:Y:S02]  /*9900*/  SYNCS.PHASECHK.TRANS64.TRYWAIT P0, [R0+URZ], R3 ;  /* 0x00000003000075a7 */ /* 0x0022a400080011ff */
[----:B--2---:R-:W-:Y:S05]  /*9910*/  @!P0 NANOSLEEP.SYNCS 0x989680 ;  /* 0x009896800000895d */ /* 0x004fea0003900000 */
[----:B------:R-:W2:Y:S02]  /*9920*/  @!P0 SYNCS.PHASECHK.TRANS64 P0, [R0+URZ], R3 ;  /* 0x00000003000085a7 */ /* 0x000ea400080010ff */
[----:B--2---:R-:W-:Y:S05]  /*9930*/  @!P0 BRA `(.L_x_158) ;  /* 0xfffffffc00f08947 */ /* 0x004fea000383ffff */
[----:B------:R-:W-:Y:S05]  /*9940*/  BRA `(.L_x_159) ;  /* 0xffffffa400e87947 */ /* 0x000fea000383ffff */
.L_x_81:
[----:B------:R-:W-:-:S07]  /*9950*/  MOV R0, UR5 ;  /* 0x0000000500007c02 */ /* 0x000fce0008000f00 */
.L_x_160:
[----:B-1----:R1:W2:Y:S02]  /*9960*/  SYNCS.PHASECHK.TRANS64.TRYWAIT P0, [R0+URZ], R3 ;  /* 0x00000003000075a7 */ /* 0x0022a400080011ff */
[----:B--2---:R-:W-:Y:S05]  /*9970*/  @!P0 NANOSLEEP.SYNCS 0x989680 ;  /* 0x009896800000895d */ /* 0x004fea0003900000 */
[----:B------:R-:W2:Y:S02]  /*9980*/  @!P0 SYNCS.PHASECHK.TRANS64 P0, [R0+URZ], R3 ;  /* 0x00000003000085a7 */ /* 0x000ea400080010ff */
[----:B--2---:R-:W-:Y:S05]  /*9990*/  @!P0 BRA `(.L_x_160) ;  /* 0xfffffffc00f08947 */ /* 0x004fea000383ffff */
[----:B------:R-:W-:Y:S05]  /*99a0*/  BRA `(.L_x_161) ;  /* 0xffffffa400f47947 */ /* 0x000fea000383ffff */
.L_x_82:
[----:B------:R-:W-:-:S07]  /*99b0*/  MOV R0, UR5 ;  /* 0x0000000500007c02 */ /* 0x000fce0008000f00 */
.L_x_162:
[----:B-1----:R1:W2:Y:S02]  /*99c0*/  SYNCS.PHASECHK.TRANS64.TRYWAIT P0, [R0+URZ], R3 ;  /* 0x00000003000075a7 */ /* 0x0022a400080011ff */
[----:B--2---:R-:W-:Y:S05]  /*99d0*/  @!P0 NANOSLEEP.SYNCS 0x989680 ;  /* 0x009896800000895d */ /* 0x004fea0003900000 */
[----:B------:R-:W2:Y:S02]  /*99e0*/  @!P0 SYNCS.PHASECHK.TRANS64 P0, [R0+URZ], R3 ;  /* 0x00000003000085a7 */ /* 0x000ea400080010ff */
[----:B--2---:R-:W-:Y:S05]  /*99f0*/  @!P0 BRA `(.L_x_162) ;  /* 0xfffffffc00f08947 */ /* 0x004fea000383ffff */
[----:B------:R-:W-:Y:S05]  /*9a00*/  BRA `(.L_x_163) ;  /* 0xffffffa800007947 */ /* 0x000fea000383ffff */
.L_x_85:
[----:B------:R-:W-:-:S07]  /*9a10*/  MOV R0, UR26 ;  /* 0x0000001a00007c02 */ /* 0x000fce0008000f00 */
.L_x_164:
[----:B-1----:R1:W2:Y:S02]  /*9a20*/  SYNCS.PHASECHK.TRANS64.TRYWAIT P1, [R0+URZ+0x130], R3 ;  /* 0x00013003000075a7 */ /* 0x0022a400080211ff */
[----:B--2---:R-:W-:Y:S05]  /*9a30*/  @!P1 NANOSLEEP.SYNCS 0x989680 ;  /* 0x009896800000995d */ /* 0x004fea0003900000 */
[----:B------:R-:W2:Y:S02]  /*9a40*/  @!P1 SYNCS.PHASECHK.TRANS64 P1, [R0+URZ+0x130], R3 ;  /* 0x00013003000095a7 */ /* 0x000ea400080210ff */
[----:B--2---:R-:W-:Y:S05]  /*9a50*/  @!P1 BRA `(.L_x_164) ;  /* 0xfffffffc00f09947 */ /* 0x004fea000383ffff */
[----:B------:R-:W-:Y:S05]  /*9a60*/  BRA `(.L_x_165) ;  /* 0xffffffa8004c7947 */ /* 0x000fea000383ffff */
.L_x_90:
[----:B--2---:R2:W3:Y:S02]  /*9a70*/  SYNCS.PHASECHK.TRANS64.TRYWAIT P0, [R12+URZ+0xb0], R9 ;  /* 0x0000b0090c0075a7 */ /* 0x0044e400080011ff */
[----:B---3--:R-:W-:Y:S05]  /*9a80*/  @!P0 NANOSLEEP.SYNCS 0x989680 ;  /* 0x009896800000895d */ /* 0x008fea0003900000 */
[----:B------:R-:W3:Y:S02]  /*9a90*/  @!P0 SYNCS.PHASECHK.TRANS64 P0, [R12+URZ+0xb0], R9 ;  /* 0x0000b0090c0085a7 */ /* 0x000ee400080010ff */
[----:B---3--:R-:W-:Y:S05]  /*9aa0*/  @!P0 BRA `(.L_x_90) ;  /* 0xfffffffc00f08947 */ /* 0x008fea000383ffff */
[----:B------:R-:W-:Y:S05]  /*9ab0*/  BRA `(.L_x_166) ;  /* 0xffffffac00707947 */ /* 0x000fea000383ffff */
.L_x_93:
[----:B------:R-:W-:Y:S07]  /*9ac0*/  MOV R0, UR21 ;  /* 0x0000001500007c02 */ /* 0x000fee0008000f00 */
.L_x_167:
[----:B--2---:R2:W3:Y:S02]  /*9ad0*/  SYNCS.PHASECHK.TRANS64.TRYWAIT P2, [R0+URZ+0xa8], R11 ;  /* 0x0000a80b000075a7 */ /* 0x0044e400080411ff */
[----:B---3--:R-:W-:Y:S05]  /*9ae0*/  @!P2 NANOSLEEP.SYNCS 0x989680 ;  /* 0x009896800000a95d */ /* 0x008fea0003900000 */
[----:B------:R-:W3:Y:S02]  /*9af0*/  @!P2 SYNCS.PHASECHK.TRANS64 P2, [R0+URZ+0xa8], R11 ;  /* 0x0000a80b0000a5a7 */ /* 0x000ee400080410ff */
[----:B---3--:R-:W-:Y:S05]  /*9b00*/  @!P2 BRA `(.L_x_167) ;  /* 0xfffffffc00f0a947 */ /* 0x008fea000383ffff */
[----:B------:R-:W-:Y:S05]  /*9b10*/  BRA `(.L_x_92) ;  /* 0xffffffb000d87947 */ /* 0x000fea000383ffff */
.L_x_96:
[----:B--2---:R-:W-:Y:S07]  /*9b20*/  MOV R0, UR21 ;  /* 0x0000001500007c02 */ /* 0x004fee0008000f00 */
.L_x_168:
[----:B--2---:R2:W3:Y:S02]  /*9b30*/  SYNCS.PHASECHK.TRANS64.TRYWAIT P0, [R0+URZ+0x90], R9 ;  /* 0x00009009000075a7 */ /* 0x0044e400080011ff */
[----:B---3--:R-:W-:Y:S05]  /*9b40*/  @!P0 NANOSLEEP.SYNCS 0x989680 ;  /* 0x009896800000895d */ /* 0x008fea0003900000 */
[----:B------:R-:W3:Y:S02]  /*9b50*/  @!P0 SYNCS.PHASECHK.TRANS64 P0, [R0+URZ+0x90], R9 ;  /* 0x00009009000085a7 */ /* 0x000ee400080010ff */
[----:B---3--:R-:W-:Y:S05]  /*9b60*/  @!P0 BRA `(.L_x_168) ;  /* 0xfffffffc00f08947 */ /* 0x008fea000383ffff */
[----:B------:R-:W-:Y:S05]  /*9b70*/  BRA `(.L_x_169) ;  /* 0xffffffb400347947 */ /* 0x000fea000383ffff */
.L_x_97:
[----:B------:R-:W-:Y:S07]  /*9b80*/  MOV R0, UR21 ;  /* 0x0000001500007c02 */ /* 0x000fee0008000f00 */
.L_x_170:
[----:B--2---:R2:W3:Y:S02]  /*9b90*/  SYNCS.PHASECHK.TRANS64.TRYWAIT P0, [R0+URZ+0x98], R9 ;  /* 0x00009809000075a7 */ /* 0x0044e400080011ff */
[----:B---3--:R-:W-:Y:S05]  /*9ba0*/  @!P0 NANOSLEEP.SYNCS 0x989680 ;  /* 0x009896800000895d */ /* 0x008fea0003900000 */
[----:B------:R-:W3:Y:S02]  /*9bb0*/  @!P0 SYNCS.PHASECHK.TRANS64 P0, [R0+URZ+0x98], R9 ;  /* 0x00009809000085a7 */ /* 0x000ee400080010ff */
[----:B---3--:R-:W-:Y:S05]  /*9bc0*/  @!P0 BRA `(.L_x_170) ;  /* 0xfffffffc00f08947 */ /* 0x008fea000383ffff */
[----:B------:R-:W-:Y:S05]  /*9bd0*/  BRA `(.L_x_171) ;  /* 0xffffffb4006c7947 */ /* 0x000fea000383ffff */
.L_x_99:
[----:B------:R-:W-:-:S07]  /*9be0*/  MOV R0, UR21 ;  /* 0x0000001500007c02 */ /* 0x000fce0008000f00 */
.L_x_172:
[----:B---3--:R3:W4:Y:S02]  /*9bf0*/  SYNCS.PHASECHK.TRANS64.TRYWAIT P0, [R0+URZ+0x90], R3 ;  /* 0x00009003000075a7 */ /* 0x00872400080011ff */
[----:B----4-:R-:W-:Y:S05]  /*9c00*/  @!P0 NANOSLEEP.SYNCS 0x989680 ;  /* 0x009896800000895d */ /* 0x010fea0003900000 */
[----:B------:R-:W4:Y:S02]  /*9c10*/  @!P0 SYNCS.PHASECHK.TRANS64 P0, [R0+URZ+0x90], R3 ;  /* 0x00009003000085a7 */ /* 0x000f2400080010ff */
[----:B----4-:R-:W-:Y:S05]  /*9c20*/  @!P0 BRA `(.L_x_172) ;  /* 0xfffffffc00f08947 */ /* 0x010fea000383ffff */
[----:B------:R-:W-:Y:S05]  /*9c30*/  BRA `(.L_x_173) ;  /* 0xffffffb400dc7947 */ /* 0x000fea000383ffff */
.L_x_101:
[----:B-1----:R1:W2:Y:S02]  /*9c40*/  SYNCS.PHASECHK.TRANS64.TRYWAIT P0, [R3+URZ+0xb0], R0 ;  /* 0x0000b000030075a7 */ /* 0x0022a400080011ff */
[----:B--2---:R-:W-:Y:S05]  /*9c50*/  @!P0 NANOSLEEP.SYNCS 0x989680 ;  /* 0x009896800000895d */ /* 0x004fea0003900000 */
[----:B------:R-:W2:Y:S02]  /*9c60*/  @!P0 SYNCS.PHASECHK.TRANS64 P0, [R3+URZ+0xb0], R0 ;  /* 0x0000b000030085a7 */ /* 0x000ea400080010ff */
[----:B--2---:R-:W-:Y:S05]  /*9c70*/  @!P0 BRA `(.L_x_101) ;  /* 0xfffffffc00f08947 */ /* 0x004fea000383ffff */
[----:B------:R-:W-:Y:S05]  /*9c80*/  BRA `(.L_x_174) ;  /* 0xffffffb8009c7947 */ /* 0x000fea000383ffff */
.L_x_112:
[----:B--2---:R2:W1:Y:S02]  /*9c90*/  SYNCS.PHASECHK.TRANS64.TRYWAIT P1, [R3+URZ+0x80], R2 ;  /* 0x00008002030075a7 */ /* 0x00446400080211ff */
[----:B-1----:R-:W-:Y:S05]  /*9ca0*/  @!P1 NANOSLEEP.SYNCS 0x989680 ;  /* 0x009896800000995d */ /* 0x002fea0003900000 */
[----:B------:R-:W1:Y:S02]  /*9cb0*/  @!P1 SYNCS.PHASECHK.TRANS64 P1, [R3+URZ+0x80], R2 ;  /* 0x00008002030095a7 */ /* 0x000e6400080210ff */
[----:B-1----:R-:W-:Y:S05]  /*9cc0*/  @!P1 BRA `(.L_x_112) ;  /* 0xfffffffc00f09947 */ /* 0x002fea000383ffff */
[----:B------:R-:W-:Y:S05]  /*9cd0*/  BRA `(.L_x_111) ;  /* 0xffffffc8001c7947 */ /* 0x000fea000383ffff */
.L_x_114:
[----:B--2---:R2:W4:Y:S02]  /*9ce0*/  SYNCS.PHASECHK.TRANS64.TRYWAIT P0, [R161+URZ+0xd0], R4 ;  /* 0x0000d004a10075a7 */ /* 0x00452400080011ff */
[----:B----4-:R-:W-:Y:S05]  /*9cf0*/  @!P0 NANOSLEEP.SYNCS 0x989680 ;  /* 0x009896800000895d */ /* 0x010fea0003900000 */
[----:B------:R-:W4:Y:S02]  /*9d00*/  @!P0 SYNCS.PHASECHK.TRANS64 P0, [R161+URZ+0xd0], R4 ;  /* 0x0000d004a10085a7 */ /* 0x000f2400080010ff */
[----:B----4-:R-:W-:Y:S05]  /*9d10*/  @!P0 BRA `(.L_x_114) ;  /* 0xfffffffc00f08947 */ /* 0x010fea000383ffff */
[----:B------:R-:W-:Y:S05]  /*9d20*/  BRA `(.L_x_113) ;  /* 0xffffffc800747947 */ /* 0x000fea000383ffff */
.L_x_123:
[----:B---3--:R3:W4:Y:S02]  /*9d30*/  SYNCS.PHASECHK.TRANS64.TRYWAIT P0, [R197+URZ+0x80], R2 ;  /* 0x00008002c50075a7 */ /* 0x00872400080011ff */
[----:B----4-:R-:W-:Y:S05]  /*9d40*/  @!P0 NANOSLEEP.SYNCS 0x989680 ;  /* 0x009896800000895d */ /* 0x010fea0003900000 */
[----:B------:R-:W4:Y:S02]  /*9d50*/  @!P0 SYNCS.PHASECHK.TRANS64 P0, [R197+URZ+0x80], R2 ;  /* 0x00008002c50085a7 */ /* 0x000f2400080010ff */
[----:B----4-:R-:W-:Y:S05]  /*9d60*/  @!P0 BRA `(.L_x_123) ;  /* 0xfffffffc00f08947 */ /* 0x010fea000383ffff */
[----:B------:R-:W-:Y:S05]  /*9d70*/  BRA `(.L_x_122) ;  /* 0xffffffdc00847947 */ /* 0x000fea000383ffff */
        .weak           $__internal_0_$__cuda_sm10x_tcgen05_guardrail_trap_col_being_dealloced_not_returned_by_alloc
        .type           $__internal_0_$__cuda_sm10x_tcgen05_guardrail_trap_col_being_dealloced_not_returned_by_alloc,@function
        .size           $__internal_0_$__cuda_sm10x_tcgen05_guardrail_trap_col_being_dealloced_not_returned_by_alloc,($__internal_1_$__cuda_sm10x_tcgen05_guardrail_trap_phase_invalid_during_alloc - $__internal_0_$__cuda_sm10x_tcgen05_guardrail_trap_col_being_dealloced_not_returned_by_alloc)
$__internal_0_$__cuda_sm10x_tcgen05_guardrail_trap_col_being_dealloced_not_returned_by_alloc:
[----:B------:R-:W-:Y:S05]  /*9d80*/  BPT.TRAP 0x1 ;  /* 0x000000040000795c */ /* 0x000fea0000300000 */
[----:B------:R-:W-:-:S04]  /*9d90*/  HFMA2 R3, -RZ, RZ, 0, 0 ;  /* 0x00000000ff037431 */ /* 0x000fc800000001ff */
[----:B------:R-:W-:Y:S05]  /*9da0*/  RET.REL.NODEC R2 `(_ZN7cutlass13device_kernelINS_4gemm6kernel13GemmUniversalIN4cute5tupleIJiiiiEEENS1_10collective13CollectiveMmaINS1_35MainloopSm100TmaUmmaWarpSpecializedILi8ELi2ELi4ENS5_IJNS4_1CILi2EEESB_NSA_ILi1EEEEEEEENS5_IJNSA_ILi256EEENSA_ILi128EEESG_EEENS_12float_e5m2_tENS5_IJlSC_lEEESI_SJ_NS4_8TiledMMAINS4_8MMA_AtomIJNS4_10MMA_TraitsINS4_25SM100_MMA_F8F6F4_2x1SM_SSEJSI_SI_fSF_SG_NS4_17integral_constantINS4_4UMMA5MajorELSQ_0EEESR_NSO_INSP_7ScaleInELSS_0EEEST_EEEEEENS4_6LayoutINS5_IJSC_SC_SC_EEENS5_IJNSA_ILi0EEESY_SY_EEEEENS5_IJNS4_10UnderscoreES11_S11_EEEEENS4_28SM100_TMA_2SM_LOAD_MULTICASTENS4_14ComposedLayoutINS4_7SwizzleILi3ELi4ELi3EEENS4_18smem_ptr_flag_bitsILi8EEENSW_INS5_IJNSA_ILi8EEESG_EEENS5_IJSG_SC_EEEEEEEvNS4_8identityENS4_18SM100_TMA_2SM_LOADES1E_vS1F_EENS_8epilogue10collective18CollectiveEpilogueINS1I_23Sm100TmaWarpSpecializedILi2ELi2ELi64ELb0ELb0EEEJNS5_IJSG_SG_SG_EEENS5_IJNSW_ISG_SC_EENSW_INSA_ILi64EEESC_EEEEESI_SJ_SI_SJ_NS1I_6fusion15FusionCallbacksIS1M_NS1S_17LinearCombinationISI_fSI_fLNS_15FloatRoundStyleE2EEES1N_S1R_JEEENS4_5SM1004TMEM4LOAD26SM100_TMEM_LOAD_32dp32b64xENS4_13SM90_TMA_LOADENS15_INS16_ILi2ELi4ELi3EEES19_NSW_INS5_IJS1A_S1P_EEENS5_IJS1P_SC_EEEEEEENS4_39AutoVectorizingCopyWithAssumedAlignmentILi128EEENS4_14SM90_TMA_STOREES27_S29_S29_EEEvvEEEEvNT_6ParamsE) ;  /* 0xffffff6002947950 */ /* 0x000fea0003c3ffff */
        .weak           $__internal_1_$__cuda_sm10x_tcgen05_guardrail_trap_phase_invalid_during_alloc
        .type           $__internal_1_$__cuda_sm10x_tcgen05_guardrail_trap_phase_invalid_during_alloc,@function
        .size           $__internal_1_$__cuda_sm10x_tcgen05_guardrail_trap_phase_invalid_during_alloc,($__internal_2_$__cuda_sm10x_tcgen05_guardrail_trap_unallocated_columns_being_dealloced - $__internal_1_$__cuda_sm10x_tcgen05_guardrail_trap_phase_invalid_during_alloc)
$__internal_1_$__cuda_sm10x_tcgen05_guardrail_trap_phase_invalid_during_alloc:
[----:B------:R-:W-:Y:S05]  /*9db0*/  BPT.TRAP 0x1 ;  /* 0x000000040000795c */ /* 0x000fea0000300000 */
[----:B------:R-:W-:-:S04]  /*9dc0*/  MOV R5, 0x0 ;  /* 0x0000000000057802 */ /* 0x000fc80000000f00 */
[----:B------:R-:W-:Y:S05]  /*9dd0*/  RET.REL.NODEC R4 `(_ZN7cutlass13device_kernelINS_4gemm6kernel13GemmUniversalIN4cute5tupleIJiiiiEEENS1_10collective13CollectiveMmaINS1_35MainloopSm100TmaUmmaWarpSpecializedILi8ELi2ELi4ENS5_IJNS4_1CILi2EEESB_NSA_ILi1EEEEEEEENS5_IJNSA_ILi256EEENSA_ILi128EEESG_EEENS_12float_e5m2_tENS5_IJlSC_lEEESI_SJ_NS4_8TiledMMAINS4_8MMA_AtomIJNS4_10MMA_TraitsINS4_25SM100_MMA_F8F6F4_2x1SM_SSEJSI_SI_fSF_SG_NS4_17integral_constantINS4_4UMMA5MajorELSQ_0EEESR_NSO_INSP_7ScaleInELSS_0EEEST_EEEEEENS4_6LayoutINS5_IJSC_SC_SC_EEENS5_IJNSA_ILi0EEESY_SY_EEEEENS5_IJNS4_10UnderscoreES11_S11_EEEEENS4_28SM100_TMA_2SM_LOAD_MULTICASTENS4_14ComposedLayoutINS4_7SwizzleILi3ELi4ELi3EEENS4_18smem_ptr_flag_bitsILi8EEENSW_INS5_IJNSA_ILi8EEESG_EEENS5_IJSG_SC_EEEEEEEvNS4_8identityENS4_18SM100_TMA_2SM_LOADES1E_vS1F_EENS_8epilogue10collective18CollectiveEpilogueINS1I_23Sm100TmaWarpSpecializedILi2ELi2ELi64ELb0ELb0EEEJNS5_IJSG_SG_SG_EEENS5_IJNSW_ISG_SC_EENSW_INSA_ILi64EEESC_EEEEESI_SJ_SI_SJ_NS1I_6fusion15FusionCallbacksIS1M_NS1S_17LinearCombinationISI_fSI_fLNS_15FloatRoundStyleE2EEES1N_S1R_JEEENS4_5SM1004TMEM4LOAD26SM100_TMEM_LOAD_32dp32b64xENS4_13SM90_TMA_LOADENS15_INS16_ILi2ELi4ELi3EEES19_NSW_INS5_IJS1A_S1P_EEENS5_IJS1P_SC_EEEEEEENS4_39AutoVectorizingCopyWithAssumedAlignmentILi128EEENS4_14SM90_TMA_STOREES27_S29_S29_EEEvvEEEEvNT_6ParamsE) ;  /* 0xffffff6004887950 */ /* 0x000fea0003c3ffff */
        .weak           $__internal_2_$__cuda_sm10x_tcgen05_guardrail_trap_unallocated_columns_being_dealloced
        .type           $__internal_2_$__cuda_sm10x_tcgen05_guardrail_trap_unallocated_columns_being_dealloced,@function
        .size           $__internal_2_$__cuda_sm10x_tcgen05_guardrail_trap_unallocated_columns_being_dealloced,(.L_x_176 - $__internal_2_$__cuda_sm10x_tcgen05_guardrail_trap_unallocated_columns_being_dealloced)
$__internal_2_$__cuda_sm10x_tcgen05_guardrail_trap_unallocated_columns_being_dealloced:
[----:B------:R-:W-:Y:S05]  /*9de0*/  BPT.TRAP 0x1 ;  /* 0x000000040000795c */ /* 0x000fea0000300000 */
[----:B------:R-:W-:-:S04]  /*9df0*/  HFMA2 R3, -RZ, RZ, 0, 0 ;  /* 0x00000000ff037431 */ /* 0x000fc800000001ff */
[----:B------:R-:W-:Y:S05]  /*9e00*/  RET.REL.NODEC R2 `(_ZN7cutlass13device_kernelINS_4gemm6kernel13GemmUniversalIN4cute5tupleIJiiiiEEENS1_10collective13CollectiveMmaINS1_35MainloopSm100TmaUmmaWarpSpecializedILi8ELi2ELi4ENS5_IJNS4_1CILi2EEESB_NSA_ILi1EEEEEEEENS5_IJNSA_ILi256EEENSA_ILi128EEESG_EEENS_12float_e5m2_tENS5_IJlSC_lEEESI_SJ_NS4_8TiledMMAINS4_8MMA_AtomIJNS4_10MMA_TraitsINS4_25SM100_MMA_F8F6F4_2x1SM_SSEJSI_SI_fSF_SG_NS4_17integral_constantINS4_4UMMA5MajorELSQ_0EEESR_NSO_INSP_7ScaleInELSS_0EEEST_EEEEEENS4_6LayoutINS5_IJSC_SC_SC_EEENS5_IJNSA_ILi0EEESY_SY_EEEEENS5_IJNS4_10UnderscoreES11_S11_EEEEENS4_28SM100_TMA_2SM_LOAD_MULTICASTENS4_14ComposedLayoutINS4_7SwizzleILi3ELi4ELi3EEENS4_18smem_ptr_flag_bitsILi8EEENSW_INS5_IJNSA_ILi8EEESG_EEENS5_IJSG_SC_EEEEEEEvNS4_8identityENS4_18SM100_TMA_2SM_LOADES1E_vS1F_EENS_8epilogue10collective18CollectiveEpilogueINS1I_23Sm100TmaWarpSpecializedILi2ELi2ELi64ELb0ELb0EEEJNS5_IJSG_SG_SG_EEENS5_IJNSW_ISG_SC_EENSW_INSA_ILi64EEESC_EEEEESI_SJ_SI_SJ_NS1I_6fusion15FusionCallbacksIS1M_NS1S_17LinearCombinationISI_fSI_fLNS_15FloatRoundStyleE2EEES1N_S1R_JEEENS4_5SM1004TMEM4LOAD26SM100_TMEM_LOAD_32dp32b64xENS4_13SM90_TMA_LOADENS15_INS16_ILi2ELi4ELi3EEES19_NSW_INS5_IJS1A_S1P_EEENS5_IJS1P_SC_EEEEEEENS4_39AutoVectorizingCopyWithAssumedAlignmentILi128EEENS4_14SM90_TMA_STOREES27_S29_S29_EEEvvEEEEvNT_6ParamsE) ;  /* 0xffffff60027c7950 */ /* 0x000fea0003c3ffff */
.L_x_175:
[----:B------:R-:W-:-:S00]  /*9e10*/  BRA `(.L_x_175) ;  /* 0xfffffffc00fc7947 */ /* 0x000fc0000383ffff */
[----:B------:R-:W-:-:S00]  /*9e20*/  NOP ;  /* 0x0000000000007918 */ /* 0x000fc00000000000 */
        /* <DEDUP_REMOVED lines=13> */
.L_x_176:


//--------------------- .nv.global.init           --------------------------
	.section	.nv.global.init,"aw",@progbits
.nv.global.init:
	.type		$str$27,@object
	.size		$str$27,($str$28 - $str$27)
$str$27:
        /*0000*/ 	.byte	0x28, 0x61, 0x64, 0x64, 0x72, 0x65, 0x73, 0x73, 0x20, 0x26, 0x20, 0x6d, 0x61, 0x73, 0x6b, 0x29
        /*0010*/ 	.byte	0x20, 0x3d, 0x3d, 0x20, 0x30, 0x00
	.type		$str$28,@object
	.size		$str$28,($str$26 - $str$28)
$str$28:
        /*0016*/ 	.byte	0x2f, 0x74, 0x6d, 0x70, 0x2f, 0x63, 0x75, 0x74, 0x6c, 0x61, 0x73, 0x73, 0x5f, 0x73, 0x77, 0x65
        /*0026*/ 	.byte	0x65, 0x70, 0x5f, 0x73, 0x72, 0x63, 0x2f, 0x69, 0x6e, 0x63, 0x6c, 0x75, 0x64, 0x65, 0x2f, 0x63
        /*0036*/ 	.byte	0x75, 0x74, 0x65, 0x2f, 0x70, 0x6f, 0x69, 0x6e, 0x74, 0x65, 0x72, 0x5f, 0x66, 0x6c, 0x61, 0x67
        /*0046*/ 	.byte	0x67, 0x65, 0x64, 0x2e, 0x68, 0x70, 0x70, 0x00
	.type		$str$26,@object
	.size		$str$26,($str$25 - $str$26)
$str$26:
        /*004e*/ 	.byte	0x2f, 0x74, 0x6d, 0x70, 0x2f, 0x63, 0x75, 0x74, 0x6c, 0x61, 0x73, 0x73, 0x5f, 0x73, 0x77, 0x65
        /*005e*/ 	.byte	0x65, 0x70, 0x5f, 0x73, 0x72, 0x63, 0x2f, 0x69, 0x6e, 0x63, 0x6c, 0x75, 0x64, 0x65, 0x2f, 0x63
        /*006e*/ 	.byte	0x75, 0x74, 0x65, 0x2f, 0x61, 0x74, 0x6f, 0x6d, 0x2f, 0x63, 0x6f, 0x70, 0x79, 0x5f, 0x74, 0x72
        /*007e*/ 	.byte	0x61, 0x69, 0x74, 0x73, 0x5f, 0x73, 0x6d, 0x31, 0x30, 0x30, 0x2e, 0x68, 0x70, 0x70, 0x00
	.type		$str$25,@object
	.size		$str$25,(__unnamed_1 - $str$25)
$str$25:
        /*008d*/ 	.byte	0x28, 0x28, 0x75, 0x69, 0x6e, 0x74, 0x33, 0x32, 0x5f, 0x74, 0x28, 0x74, 0x68, 0x72, 0x65, 0x61
        /*009d*/ 	.byte	0x64, 0x49, 0x64, 0x78, 0x2e, 0x78, 0x29, 0x20, 0x2f, 0x20, 0x33, 0x32, 0x29, 0x20, 0x25, 0x20
        /*00ad*/ 	.byte	0x34, 0x29, 0x20, 0x3d, 0x3d, 0x20, 0x28, 0x28, 0x28, 0x74, 0x6d, 0x65, 0x6d, 0x5f, 0x61, 0x64
        /*00bd*/ 	.byte	0x64, 0x72, 0x20, 0x3e, 0x3e, 0x20, 0x31, 0x36, 0x29, 0x20, 0x2f, 0x20, 0x33, 0x32, 0x29, 0x20
        /*00cd*/ 	.byte	0x25, 0x20, 0x34, 0x29, 0x00
	.type		__unnamed_1,@object
	.size		__unnamed_1,(__unnamed_2 - __unnamed_1)
__unnamed_1:
        /*00d2*/ 	.byte	0x61, 0x75, 0x74, 0x6f, 0x20, 0x63, 0x75, 0x74, 0x65, 0x3a, 0x3a, 0x61, 0x73, 0x5f, 0x70, 0x6f
        /* <DEDUP_REMOVED lines=24> */
        /*0262*/ 	.byte	0x43, 0x3c, 0x38, 0x31, 0x39, 0x32, 0x3e, 0x3e, 0x3e, 0x3e, 0x5d, 0x00
	.type		__unnamed_2,@object
	.size		__unnamed_2,(.L_2 - __unnamed_2)
__unnamed_2:
        /* <DEDUP_REMOVED lines=42> */
        /*050e*/ 	.byte	0x3e, 0x3e, 0x3e, 0x3e, 0x5d, 0x00
.L_2:


//--------------------- .nv.shared._ZN7cutlass13device_kernelINS_4gemm6kernel13GemmUniversalIN4cute5tupleIJiiiiEEENS1_10collective13CollectiveMmaINS1_35MainloopSm100TmaUmmaWarpSpecializedILi8ELi2ELi4ENS5_IJNS4_1CILi2EEESB_NSA_ILi1EEEEEEEENS5_IJNSA_ILi256EEENSA_ILi128EEESG_EEENS_12float_e5m2_tENS5_IJlSC_lEEESI_SJ_NS4_8TiledMMAINS4_8MMA_AtomIJNS4_10MMA_TraitsINS4_25SM100_MMA_F8F6F4_2x1SM_SSEJSI_SI_fSF_SG_NS4_17integral_constantINS4_4UMMA5MajorELSQ_0EEESR_NSO_INSP_7ScaleInELSS_0EEEST_EEEEEENS4_6LayoutINS5_IJSC_SC_SC_EEENS5_IJNSA_ILi0EEESY_SY_EEEEENS5_IJNS4_10UnderscoreES11_S11_EEEEENS4_28SM100_TMA_2SM_LOAD_MULTICASTENS4_14ComposedLayoutINS4_7SwizzleILi3ELi4ELi3EEENS4_18smem_ptr_flag_bitsILi8EEENSW_INS5_IJNSA_ILi8EEESG_EEENS5_IJSG_SC_EEEEEEEvNS4_8identityENS4_18SM100_TMA_2SM_LOADES1E_vS1F_EENS_8epilogue10collective18CollectiveEpilogueINS1I_23Sm100TmaWarpSpecializedILi2ELi2ELi64ELb0ELb0EEEJNS5_IJSG_SG_SG_EEENS5_IJNSW_ISG_SC_EENSW_INSA_ILi64EEESC_EEEEESI_SJ_SI_SJ_NS1I_6fusion15FusionCallbacksIS1M_NS1S_17LinearCombinationISI_fSI_fLNS_15FloatRoundStyleE2EEES1N_S1R_JEEENS4_5SM1004TMEM4LOAD26SM100_TMEM_LOAD_32dp32b64xENS4_13SM90_TMA_LOADENS15_INS16_ILi2ELi4ELi3EEES19_NSW_INS5_IJS1A_S1P_EEENS5_IJS1P_SC_EEEEEEENS4_39AutoVectorizingCopyWithAssumedAlignmentILi128EEENS4_14SM90_TMA_STOREES27_S29_S29_EEEvvEEEEvNT_6ParamsE --------------------------
	.section	.nv.shared._ZN7cutlass13device_kernelINS_4gemm6kernel13GemmUniversalIN4cute5tupleIJiiiiEEENS1_10collective13CollectiveMmaINS1_35MainloopSm100TmaUmmaWarpSpecializedILi8ELi2ELi4ENS5_IJNS4_1CILi2EEESB_NSA_ILi1EEEEEEEENS5_IJNSA_ILi256EEENSA_ILi128EEESG_EEENS_12float_e5m2_tENS5_IJlSC_lEEESI_SJ_NS4_8TiledMMAINS4_8MMA_AtomIJNS4_10MMA_TraitsINS4_25SM100_MMA_F8F6F4_2x1SM_SSEJSI_SI_fSF_SG_NS4_17integral_constantINS4_4UMMA5MajorELSQ_0EEESR_NSO_INSP_7ScaleInELSS_0EEEST_EEEEEENS4_6LayoutINS5_IJSC_SC_SC_EEENS5_IJNSA_ILi0EEESY_SY_EEEEENS5_IJNS4_10UnderscoreES11_S11_EEEEENS4_28SM100_TMA_2SM_LOAD_MULTICASTENS4_14ComposedLayoutINS4_7SwizzleILi3ELi4ELi3EEENS4_18smem_ptr_flag_bitsILi8EEENSW_INS5_IJNSA_ILi8EEESG_EEENS5_IJSG_SC_EEEEEEEvNS4_8identityENS4_18SM100_TMA_2SM_LOADES1E_vS1F_EENS_8epilogue10collective18CollectiveEpilogueINS1I_23Sm100TmaWarpSpecializedILi2ELi2ELi64ELb0ELb0EEEJNS5_IJSG_SG_SG_EEENS5_IJNSW_ISG_SC_EENSW_INSA_ILi64EEESC_EEEEESI_SJ_SI_SJ_NS1I_6fusion15FusionCallbacksIS1M_NS1S_17LinearCombinationISI_fSI_fLNS_15FloatRoundStyleE2EEES1N_S1R_JEEENS4_5SM1004TMEM4LOAD26SM100_TMEM_LOAD_32dp32b64xENS4_13SM90_TMA_LOADENS15_INS16_ILi2ELi4ELi3EEES19_NSW_INS5_IJS1A_S1P_EEENS5_IJS1P_SC_EEEEEEENS4_39AutoVectorizingCopyWithAssumedAlignmentILi128EEENS4_14SM90_TMA_STOREES27_S29_S29_EEEvvEEEEvNT_6ParamsE,"aw",@nobits
	.sectionflags	@""
	.align	16
	.zero		1024


//--------------------- .nv.shared.reserved.0     --------------------------
	.section	.nv.shared.reserved.0,"aw",@nobits
	.weak		__nv_reservedSMEM_offset_0_alias
	.size		__nv_reservedSMEM_offset_0_alias, 0, 64
	.other		__nv_reservedSMEM_offset_0_alias,@"STO_CUDA_RESERVED_SHARED STV_DEFAULT"
__nv_reservedSMEM_offset_0_alias:
	.zero		0
.nv.shared.reserved.0:
	.zero		64
	.weak		__nv_reservedSMEM_tcgen05_partition
	.type		__nv_reservedSMEM_tcgen05_partition,@object
	.size		__nv_reservedSMEM_tcgen05_partition,(.L_0 - __nv_reservedSMEM_tcgen05_partition)
__nv_reservedSMEM_tcgen05_partition:
	.zero		32
.L_0:


//--------------------- .nv.global                --------------------------
	.section	.nv.global,"aw",@nobits
.nv.global:
	.type		_ZN39_INTERNAL_8009d644_4_k_cu_cc1ea9a6_94484cute1_E,@object
	.size		_ZN39_INTERNAL_8009d644_4_k_cu_cc1ea9a6_94484cute1_E,(_ZN39_INTERNAL_8009d644_4_k_cu_cc1ea9a6_94484cuda3std3__45__cpo6cbeginE - _ZN39_INTERNAL_8009d644_4_k_cu_cc1ea9a6_94484cute1_E)
_ZN39_INTERNAL_8009d644_4_k_cu_cc1ea9a6_94484cute1_E:
	.zero		1
	.type		_ZN39_INTERNAL_8009d644_4_k_cu_cc1ea9a6_94484cuda3std3__45__cpo6cbeginE,@object
	.size		_ZN39_INTERNAL_8009d644_4_k_cu_cc1ea9a6_94484cuda3std3__45__cpo6cbeginE,(_ZN39_INTERNAL_8009d644_4_k_cu_cc1ea9a6_94484cuda3std3__48in_placeE - _ZN39_INTERNAL_8009d644_4_k_cu_cc1ea9a6_94484cuda3std3__45__cpo6cbeginE)
_ZN39_INTERNAL_8009d644_4_k_cu_cc1ea9a6_94484cuda3std3__45__cpo6cbeginE:
	.zero		1
	.type		_ZN39_INTERNAL_8009d644_4_k_cu_cc1ea9a6_94484cuda3std3__48in_placeE,@object
	.size		_ZN39_INTERNAL_8009d644_4_k_cu_cc1ea9a6_94484cuda3std3__48in_placeE,(_ZN39_INTERNAL_8009d644_4_k_cu_cc1ea9a6_94484cuda3std6ranges3__45__cpo9iter_moveE - _ZN39_INTERNAL_8009d644_4_k_cu_cc1ea9a6_94484cuda3std3__48in_placeE)
_ZN39_INTERNAL_8009d644_4_k_cu_cc1ea9a6_94484cuda3std3__48in_placeE:
	.zero		1
	.type		_ZN39_INTERNAL_8009d644_4_k_cu_cc1ea9a6_94484cuda3std6ranges3__45__cpo9iter_moveE,@object
	.size		_ZN39_INTERNAL_8009d644_4_k_cu_cc1ea9a6_94484cuda3std6ranges3__45__cpo9iter_moveE,(_ZN39_INTERNAL_8009d644_4_k_cu_cc1ea9a6_94484cuda3std3__45__cpo5beginE - _ZN39_INTERNAL_8009d644_4_k_cu_cc1ea9a6_94484cuda3std6ranges3__45__cpo9iter_moveE)
_ZN39_INTERNAL_8009d644_4_k_cu_cc1ea9a6_94484cuda3std6ranges3__45__cpo9iter_moveE:
	.zero		1
	.type		_ZN39_INTERNAL_8009d644_4_k_cu_cc1ea9a6_94484cuda3std3__45__cpo5beginE,@object
	.size		_ZN39_INTERNAL_8009d644_4_k_cu_cc1ea9a6_94484cuda3std3__45__cpo5beginE,(_ZN39_INTERNAL_8009d644_4_k_cu_cc1ea9a6_94484cuda3std3__441_GLOBAL__N__8009d644_4_k_cu_cc1ea9a6_94486ignoreE - _ZN39_INTERNAL_8009d644_4_k_cu_cc1ea9a6_94484cuda3std3__45__cpo5beginE)
_ZN39_INTERNAL_8009d644_4_k_cu_cc1ea9a6_94484cuda3std3__45__cpo5beginE:
	.zero		1
	.type		_ZN39_INTERNAL_8009d644_4_k_cu_cc1ea9a6_94484cuda3std3__441_GLOBAL__N__8009d644_4_k_cu_cc1ea9a6_94486ignoreE,@object
	.size		_ZN39_INTERNAL_8009d644_4_k_cu_cc1ea9a6_94484cuda3std3__441_GLOBAL__N__8009d644_4_k_cu_cc1ea9a6_94486ignoreE,(_ZN39_INTERNAL_8009d644_4_k_cu_cc1ea9a6_94484cute7productE - _ZN39_INTERNAL_8009d644_4_k_cu_cc1ea9a6_94484cuda3std3__441_GLOBAL__N__8009d644_4_k_cu_cc1ea9a6_94486ignoreE)
_ZN39_INTERNAL_8009d644_4_k_cu_cc1ea9a6_94484cuda3std3__441_GLOBAL__N__8009d644_4_k_cu_cc1ea9a6_94486ignoreE:
	.zero		1
	.type		_ZN39_INTERNAL_8009d644_4_k_cu_cc1ea9a6_94484cute7productE,@object
	.size		_ZN39_INTERNAL_8009d644_4_k_cu_cc1ea9a6_94484cute7productE,(_ZN39_INTERNAL_8009d644_4_k_cu_cc1ea9a6_94484cuda3std3__45__cpo3endE - _ZN39_INTERNAL_8009d644_4_k_cu_cc1ea9a6_94484cute7productE)
_ZN39_INTERNAL_8009d644_4_k_cu_cc1ea9a6_94484cute7productE:
	.zero		1
	.type		_ZN39_INTERNAL_8009d644_4_k_cu_cc1ea9a6_94484cuda3std3__45__cpo3endE,@object
	.size		_ZN39_INTERNAL_8009d644_4_k_cu_cc1ea9a6_94484cuda3std3__45__cpo3endE,(_ZN39_INTERNAL_8009d644_4_k_cu_cc1ea9a6_94484cuda3std3__419piecewise_constructE - _ZN39_INTERNAL_8009d644_4_k_cu_cc1ea9a6_94484cuda3std3__45__cpo3endE)
_ZN39_INTERNAL_8009d644_4_k_cu_cc1ea9a6_94484cuda3std3__45__cpo3endE:
	.zero		1
	.type		_ZN39_INTERNAL_8009d644_4_k_cu_cc1ea9a6_94484cuda3std3__419piecewise_constructE,@object
	.size		_ZN39_INTERNAL_8009d644_4_k_cu_cc1ea9a6_94484cuda3std3__419piecewise_constructE,(_ZN39_INTERNAL_8009d644_4_k_cu_cc1ea9a6_94484cuda3std3__45__cpo4cendE - _ZN39_INTERNAL_8009d644_4_k_cu_cc1ea9a6_94484cuda3std3__419piecewise_constructE)
_ZN39_INTERNAL_8009d644_4_k_cu_cc1ea9a6_94484cuda3std3__419piecewise_constructE:
	.zero		1
	.type		_ZN39_INTERNAL_8009d644_4_k_cu_cc1ea9a6_94484cuda3std3__45__cpo4cendE,@object
	.size		_ZN39_INTERNAL_8009d644_4_k_cu_cc1ea9a6_94484cuda3std3__45__cpo4cendE,(_ZN39_INTERNAL_8009d644_4_k_cu_cc1ea9a6_94484cuda3std6ranges3__45__cpo4swapE - _ZN39_INTERNAL_8009d644_4_k_cu_cc1ea9a6_94484cuda3std3__45__cpo4cendE)
_ZN39_INTERNAL_8009d644_4_k_cu_cc1ea9a6_94484cuda3std3__45__cpo4cendE:
	.zero		1
	.type		_ZN39_INTERNAL_8009d644_4_k_cu_cc1ea9a6_94484cuda3std6ranges3__45__cpo4swapE,@object
	.size		_ZN39_INTERNAL_8009d644_4_k_cu_cc1ea9a6_94484cuda3std6ranges3__45__cpo4swapE,(.L_10 - _ZN39_INTERNAL_8009d644_4_k_cu_cc1ea9a6_94484cuda3std6ranges3__45__cpo4swapE)
_ZN39_INTERNAL_8009d644_4_k_cu_cc1ea9a6_94484cuda3std6ranges3__45__cpo4swapE:
	.zero		1
.L_10:


//--------------------- .nv.constant0._ZN7cutlass13device_kernelINS_4gemm6kernel13GemmUniversalIN4cute5tupleIJiiiiEEENS1_10collective13CollectiveMmaINS1_35MainloopSm100TmaUmmaWarpSpecializedILi8ELi2ELi4ENS5_IJNS4_1CILi2EEESB_NSA_ILi1EEEEEEEENS5_IJNSA_ILi256EEENSA_ILi128EEESG_EEENS_12float_e5m2_tENS5_IJlSC_lEEESI_SJ_NS4_8TiledMMAINS4_8MMA_AtomIJNS4_10MMA_TraitsINS4_25SM100_MMA_F8F6F4_2x1SM_SSEJSI_SI_fSF_SG_NS4_17integral_constantINS4_4UMMA5MajorELSQ_0EEESR_NSO_INSP_7ScaleInELSS_0EEEST_EEEEEENS4_6LayoutINS5_IJSC_SC_SC_EEENS5_IJNSA_ILi0EEESY_SY_EEEEENS5_IJNS4_10UnderscoreES11_S11_EEEEENS4_28SM100_TMA_2SM_LOAD_MULTICASTENS4_14ComposedLayoutINS4_7SwizzleILi3ELi4ELi3EEENS4_18smem_ptr_flag_bitsILi8EEENSW_INS5_IJNSA_ILi8EEESG_EEENS5_IJSG_SC_EEEEEEEvNS4_8identityENS4_18SM100_TMA_2SM_LOADES1E_vS1F_EENS_8epilogue10collective18CollectiveEpilogueINS1I_23Sm100TmaWarpSpecializedILi2ELi2ELi64ELb0ELb0EEEJNS5_IJSG_SG_SG_EEENS5_IJNSW_ISG_SC_EENSW_INSA_ILi64EEESC_EEEEESI_SJ_SI_SJ_NS1I_6fusion15FusionCallbacksIS1M_NS1S_17LinearCombinationISI_fSI_fLNS_15FloatRoundStyleE2EEES1N_S1R_JEEENS4_5SM1004TMEM4LOAD26SM100_TMEM_LOAD_32dp32b64xENS4_13SM90_TMA_LOADENS15_INS16_ILi2ELi4ELi3EEES19_NSW_INS5_IJS1A_S1P_EEENS5_IJS1P_SC_EEEEEEENS4_39AutoVectorizingCopyWithAssumedAlignmentILi128EEENS4_14SM90_TMA_STOREES27_S29_S29_EEEvvEEEEvNT_6ParamsE --------------------------
	.section	.nv.constant0._ZN7cutlass13device_kernelINS_4gemm6kernel13GemmUniversalIN4cute5tupleIJiiiiEEENS1_10collective13CollectiveMmaINS1_35MainloopSm100TmaUmmaWarpSpecializedILi8ELi2ELi4ENS5_IJNS4_1CILi2EEESB_NSA_ILi1EEEEEEEENS5_IJNSA_ILi256EEENSA_ILi128EEESG_EEENS_12float_e5m2_tENS5_IJlSC_lEEESI_SJ_NS4_8TiledMMAINS4_8MMA_AtomIJNS4_10MMA_TraitsINS4_25SM100_MMA_F8F6F4_2x1SM_SSEJSI_SI_fSF_SG_NS4_17integral_constantINS4_4UMMA5MajorELSQ_0EEESR_NSO_INSP_7ScaleInELSS_0EEEST_EEEEEENS4_6LayoutINS5_IJSC_SC_SC_EEENS5_IJNSA_ILi0EEESY_SY_EEEEENS5_IJNS4_10UnderscoreES11_S11_EEEEENS4_28SM100_TMA_2SM_LOAD_MULTICASTENS4_14ComposedLayoutINS4_7SwizzleILi3ELi4ELi3EEENS4_18smem_ptr_flag_bitsILi8EEENSW_INS5_IJNSA_ILi8EEESG_EEENS5_IJSG_SC_EEEEEEEvNS4_8identityENS4_18SM100_TMA_2SM_LOADES1E_vS1F_EENS_8epilogue10collective18CollectiveEpilogueINS1I_23Sm100TmaWarpSpecializedILi2ELi2ELi64ELb0ELb0EEEJNS5_IJSG_SG_SG_EEENS5_IJNSW_ISG_SC_EENSW_INSA_ILi64EEESC_EEEEESI_SJ_SI_SJ_NS1I_6fusion15FusionCallbacksIS1M_NS1S_17LinearCombinationISI_fSI_fLNS_15FloatRoundStyleE2EEES1N_S1R_JEEENS4_5SM1004TMEM4LOAD26SM100_TMEM_LOAD_32dp32b64xENS4_13SM90_TMA_LOADENS15_INS16_ILi2ELi4ELi3EEES19_NSW_INS5_IJS1A_S1P_EEENS5_IJS1P_SC_EEEEEEENS4_39AutoVectorizingCopyWithAssumedAlignmentILi128EEENS4_14SM90_TMA_STOREES27_S29_S29_EEEvvEEEEvNT_6ParamsE,"a",@progbits
	.sectionflags	@""
	.align	4
.nv.constant0._ZN7cutlass13device_kernelINS_4gemm6kernel13GemmUniversalIN4cute5tupleIJiiiiEEENS1_10collective13CollectiveMmaINS1_35MainloopSm100TmaUmmaWarpSpecializedILi8ELi2ELi4ENS5_IJNS4_1CILi2EEESB_NSA_ILi1EEEEEEEENS5_IJNSA_ILi256EEENSA_ILi128EEESG_EEENS_12float_e5m2_tENS5_IJlSC_lEEESI_SJ_NS4_8TiledMMAINS4_8MMA_AtomIJNS4_10MMA_TraitsINS4_25SM100_MMA_F8F6F4_2x1SM_SSEJSI_SI_fSF_SG_NS4_17integral_constantINS4_4UMMA5MajorELSQ_0EEESR_NSO_INSP_7ScaleInELSS_0EEEST_EEEEEENS4_6LayoutINS5_IJSC_SC_SC_EEENS5_IJNSA_ILi0EEESY_SY_EEEEENS5_IJNS4_10UnderscoreES11_S11_EEEEENS4_28SM100_TMA_2SM_LOAD_MULTICASTENS4_14ComposedLayoutINS4_7SwizzleILi3ELi4ELi3EEENS4_18smem_ptr_flag_bitsILi8EEENSW_INS5_IJNSA_ILi8EEESG_EEENS5_IJSG_SC_EEEEEEEvNS4_8identityENS4_18SM100_TMA_2SM_LOADES1E_vS1F_EENS_8epilogue10collective18CollectiveEpilogueINS1I_23Sm100TmaWarpSpecializedILi2ELi2ELi64ELb0ELb0EEEJNS5_IJSG_SG_SG_EEENS5_IJNSW_ISG_SC_EENSW_INSA_ILi64EEESC_EEEEESI_SJ_SI_SJ_NS1I_6fusion15FusionCallbacksIS1M_NS1S_17LinearCombinationISI_fSI_fLNS_15FloatRoundStyleE2EEES1N_S1R_JEEENS4_5SM1004TMEM4LOAD26SM100_TMEM_LOAD_32dp32b64xENS4_13SM90_TMA_LOADENS15_INS16_ILi2ELi4ELi3EEES19_NSW_INS5_IJS1A_S1P_EEENS5_IJS1P_SC_EEEEEEENS4_39AutoVectorizingCopyWithAssumedAlignmentILi128EEENS4_14SM90_TMA_STOREES27_S29_S29_EEEvvEEEEvNT_6ParamsE:
	.zero		2944


//--------------------- SYMBOLS --------------------------

	.type		.nv.reservedSmem.offset0,@object
	.size		.nv.reservedSmem.offset0,0x4
	.type		.nv.reservedSmem.cap,@object
	.size		.nv.reservedSmem.cap,0x4
	.type		__assertfail,@function
